//
// Generated by NVIDIA NVVM Compiler
//
// Compiler Build ID: CL-36424714
// Cuda compilation tools, release 13.0, V13.0.88
// Based on NVVM 20.0.0
//

.version 9.0
.target sm_100
.address_size 64

	// .globl	_Z28bgra_to_rgb_normalize_kernelPKhPfiii10NormParams

.visible .entry _Z28bgra_to_rgb_normalize_kernelPKhPfiii10NormParams(
	.param .u64 .ptr .align 1 _Z28bgra_to_rgb_normalize_kernelPKhPfiii10NormParams_param_0,
	.param .u64 .ptr .align 1 _Z28bgra_to_rgb_normalize_kernelPKhPfiii10NormParams_param_1,
	.param .u32 _Z28bgra_to_rgb_normalize_kernelPKhPfiii10NormParams_param_2,
	.param .u32 _Z28bgra_to_rgb_normalize_kernelPKhPfiii10NormParams_param_3,
	.param .u32 _Z28bgra_to_rgb_normalize_kernelPKhPfiii10NormParams_param_4,
	.param .align 4 .b8 _Z28bgra_to_rgb_normalize_kernelPKhPfiii10NormParams_param_5[24]
)
{
	.reg .pred 	%p<4>;
	.reg .b16 	%rs<7>;
	.reg .b32 	%r<18>;
	.reg .b32 	%f<19>;
	.reg .b64 	%rd<12>;

	ld.param.f32 	%f6, [_Z28bgra_to_rgb_normalize_kernelPKhPfiii10NormParams_param_5+20];
	ld.param.f32 	%f5, [_Z28bgra_to_rgb_normalize_kernelPKhPfiii10NormParams_param_5+16];
	ld.param.f32 	%f4, [_Z28bgra_to_rgb_normalize_kernelPKhPfiii10NormParams_param_5+12];
	ld.param.f32 	%f3, [_Z28bgra_to_rgb_normalize_kernelPKhPfiii10NormParams_param_5+8];
	ld.param.f32 	%f2, [_Z28bgra_to_rgb_normalize_kernelPKhPfiii10NormParams_param_5+4];
	ld.param.f32 	%f1, [_Z28bgra_to_rgb_normalize_kernelPKhPfiii10NormParams_param_5];
	ld.param.u64 	%rd1, [_Z28bgra_to_rgb_normalize_kernelPKhPfiii10NormParams_param_0];
	ld.param.u64 	%rd2, [_Z28bgra_to_rgb_normalize_kernelPKhPfiii10NormParams_param_1];
	ld.param.u32 	%r3, [_Z28bgra_to_rgb_normalize_kernelPKhPfiii10NormParams_param_2];
	ld.param.u32 	%r6, [_Z28bgra_to_rgb_normalize_kernelPKhPfiii10NormParams_param_3];
	ld.param.u32 	%r5, [_Z28bgra_to_rgb_normalize_kernelPKhPfiii10NormParams_param_4];
	mov.u32 	%r7, %ctaid.x;
	mov.u32 	%r8, %ntid.x;
	mov.u32 	%r9, %tid.x;
	mad.lo.s32 	%r1, %r7, %r8, %r9;
	mov.u32 	%r10, %ctaid.y;
	mov.u32 	%r11, %ntid.y;
	mov.u32 	%r12, %tid.y;
	mad.lo.s32 	%r13, %r10, %r11, %r12;
	setp.ge.s32 	%p1, %r1, %r3;
	setp.ge.s32 	%p2, %r13, %r6;
	or.pred  	%p3, %p1, %p2;
	@%p3 bra 	$L__BB0_2;
	cvta.to.global.u64 	%rd3, %rd1;
	cvta.to.global.u64 	%rd4, %rd2;
	shl.b32 	%r14, %r1, 2;
	mad.lo.s32 	%r15, %r5, %r13, %r14;
	cvt.s64.s32 	%rd5, %r15;
	add.s64 	%rd6, %rd3, %rd5;
	ld.global.nc.u8 	%rs1, [%rd6];
	cvt.u16.u8 	%rs2, %rs1;
	ld.global.nc.u8 	%rs3, [%rd6+1];
	cvt.u16.u8 	%rs4, %rs3;
	ld.global.nc.u8 	%rs5, [%rd6+2];
	cvt.u16.u8 	%rs6, %rs5;
	mul.lo.s32 	%r16, %r6, %r3;
	mad.lo.s32 	%r17, %r3, %r13, %r1;
	cvt.rn.f32.u16 	%f7, %rs6;
	div.rn.f32 	%f8, %f7, 0f437F0000;
	sub.f32 	%f9, %f8, %f1;
	div.rn.f32 	%f10, %f9, %f4;
	mul.wide.s32 	%rd7, %r17, 4;
	add.s64 	%rd8, %rd4, %rd7;
	st.global.f32 	[%rd8], %f10;
	cvt.rn.f32.u16 	%f11, %rs4;
	div.rn.f32 	%f12, %f11, 0f437F0000;
	sub.f32 	%f13, %f12, %f2;
	div.rn.f32 	%f14, %f13, %f5;
	mul.wide.s32 	%rd9, %r16, 4;
	add.s64 	%rd10, %rd8, %rd9;
	st.global.f32 	[%rd10], %f14;
	cvt.rn.f32.u16 	%f15, %rs2;
	div.rn.f32 	%f16, %f15, 0f437F0000;
	sub.f32 	%f17, %f16, %f3;
	div.rn.f32 	%f18, %f17, %f6;
	add.s64 	%rd11, %rd10, %rd9;
	st.global.f32 	[%rd11], %f18;
$L__BB0_2:
	ret;

}
	// .globl	_Z35resize_bgra_to_rgb_normalize_kernelPKhPfiiiii10NormParams
.visible .entry _Z35resize_bgra_to_rgb_normalize_kernelPKhPfiiiii10NormParams(
	.param .u64 .ptr .align 1 _Z35resize_bgra_to_rgb_normalize_kernelPKhPfiiiii10NormParams_param_0,
	.param .u64 .ptr .align 1 _Z35resize_bgra_to_rgb_normalize_kernelPKhPfiiiii10NormParams_param_1,
	.param .u32 _Z35resize_bgra_to_rgb_normalize_kernelPKhPfiiiii10NormParams_param_2,
	.param .u32 _Z35resize_bgra_to_rgb_normalize_kernelPKhPfiiiii10NormParams_param_3,
	.param .u32 _Z35resize_bgra_to_rgb_normalize_kernelPKhPfiiiii10NormParams_param_4,
	.param .u32 _Z35resize_bgra_to_rgb_normalize_kernelPKhPfiiiii10NormParams_param_5,
	.param .u32 _Z35resize_bgra_to_rgb_normalize_kernelPKhPfiiiii10NormParams_param_6,
	.param .align 4 .b8 _Z35resize_bgra_to_rgb_normalize_kernelPKhPfiiiii10NormParams_param_7[24]
)
{
	.reg .pred 	%p<4>;
	.reg .b16 	%rs<25>;
	.reg .b32 	%r<34>;
	.reg .b32 	%f<69>;
	.reg .b64 	%rd<20>;

	ld.param.f32 	%f6, [_Z35resize_bgra_to_rgb_normalize_kernelPKhPfiiiii10NormParams_param_7+20];
	ld.param.f32 	%f5, [_Z35resize_bgra_to_rgb_normalize_kernelPKhPfiiiii10NormParams_param_7+16];
	ld.param.f32 	%f4, [_Z35resize_bgra_to_rgb_normalize_kernelPKhPfiiiii10NormParams_param_7+12];
	ld.param.f32 	%f3, [_Z35resize_bgra_to_rgb_normalize_kernelPKhPfiiiii10NormParams_param_7+8];
	ld.param.f32 	%f2, [_Z35resize_bgra_to_rgb_normalize_kernelPKhPfiiiii10NormParams_param_7+4];
	ld.param.f32 	%f1, [_Z35resize_bgra_to_rgb_normalize_kernelPKhPfiiiii10NormParams_param_7];
	ld.param.u32 	%r3, [_Z35resize_bgra_to_rgb_normalize_kernelPKhPfiiiii10NormParams_param_2];
	ld.param.u32 	%r4, [_Z35resize_bgra_to_rgb_normalize_kernelPKhPfiiiii10NormParams_param_3];
	ld.param.u32 	%r5, [_Z35resize_bgra_to_rgb_normalize_kernelPKhPfiiiii10NormParams_param_4];
	ld.param.u32 	%r6, [_Z35resize_bgra_to_rgb_normalize_kernelPKhPfiiiii10NormParams_param_5];
	ld.param.u32 	%r8, [_Z35resize_bgra_to_rgb_normalize_kernelPKhPfiiiii10NormParams_param_6];
	mov.u32 	%r9, %ctaid.x;
	mov.u32 	%r10, %ntid.x;
	mov.u32 	%r11, %tid.x;
	mad.lo.s32 	%r1, %r9, %r10, %r11;
	mov.u32 	%r12, %ctaid.y;
	mov.u32 	%r13, %ntid.y;
	mov.u32 	%r14, %tid.y;
	mad.lo.s32 	%r15, %r12, %r13, %r14;
	setp.ge.s32 	%p1, %r1, %r6;
	setp.ge.s32 	%p2, %r15, %r8;
	or.pred  	%p3, %p1, %p2;
	@%p3 bra 	$L__BB1_2;
	ld.param.u64 	%rd19, [_Z35resize_bgra_to_rgb_normalize_kernelPKhPfiiiii10NormParams_param_1];
	ld.param.u64 	%rd18, [_Z35resize_bgra_to_rgb_normalize_kernelPKhPfiiiii10NormParams_param_0];
	cvta.to.global.u64 	%rd3, %rd18;
	cvta.to.global.u64 	%rd4, %rd19;
	cvt.rn.f32.s32 	%f7, %r3;
	cvt.rn.f32.s32 	%f8, %r6;
	div.rn.f32 	%f9, %f7, %f8;
	cvt.rn.f32.s32 	%f10, %r4;
	cvt.rn.f32.u32 	%f11, %r8;
	div.rn.f32 	%f12, %f10, %f11;
	cvt.rn.f32.s32 	%f13, %r1;
	add.f32 	%f14, %f13, 0f3F000000;
	fma.rn.f32 	%f15, %f14, %f9, 0fBF000000;
	cvt.rn.f32.u32 	%f16, %r15;
	add.f32 	%f17, %f16, 0f3F000000;
	fma.rn.f32 	%f18, %f17, %f12, 0fBF000000;
	add.f32 	%f19, %f7, 0fBF800000;
	min.f32 	%f20, %f15, %f19;
	max.f32 	%f21, %f20, 0f00000000;
	add.f32 	%f22, %f10, 0fBF800000;
	min.f32 	%f23, %f18, %f22;
	max.f32 	%f24, %f23, 0f00000000;
	cvt.rzi.s32.f32 	%r16, %f21;
	cvt.rzi.s32.f32 	%r17, %f24;
	add.s32 	%r18, %r16, 1;
	add.s32 	%r19, %r3, -1;
	min.s32 	%r20, %r18, %r19;
	add.s32 	%r21, %r17, 1;
	add.s32 	%r22, %r4, -1;
	min.s32 	%r23, %r21, %r22;
	cvt.rn.f32.s32 	%f25, %r16;
	sub.f32 	%f26, %f21, %f25;
	cvt.rn.f32.s32 	%f27, %r17;
	sub.f32 	%f28, %f24, %f27;
	mov.f32 	%f29, 0f3F800000;
	sub.f32 	%f30, %f29, %f26;
	sub.f32 	%f31, %f29, %f28;
	mul.f32 	%f32, %f30, %f31;
	mul.f32 	%f33, %f26, %f31;
	mul.f32 	%f34, %f30, %f28;
	mul.f32 	%f35, %f26, %f28;
	mul.lo.s32 	%r24, %r17, %r5;
	shl.b32 	%r25, %r16, 2;
	add.s32 	%r26, %r24, %r25;
	shl.b32 	%r27, %r20, 2;
	add.s32 	%r28, %r27, %r24;
	mul.lo.s32 	%r29, %r23, %r5;
	add.s32 	%r30, %r29, %r25;
	add.s32 	%r31, %r29, %r27;
	cvt.s64.s32 	%rd5, %r26;
	add.s64 	%rd6, %rd3, %rd5;
	ld.global.nc.u8 	%rs1, [%rd6+2];
	cvt.u16.u8 	%rs2, %rs1;
	cvt.rn.f32.u16 	%f36, %rs2;
	cvt.s64.s32 	%rd7, %r28;
	add.s64 	%rd8, %rd3, %rd7;
	ld.global.nc.u8 	%rs3, [%rd8+2];
	cvt.u16.u8 	%rs4, %rs3;
	cvt.rn.f32.u16 	%f37, %rs4;
	mul.f32 	%f38, %f33, %f37;
	fma.rn.f32 	%f39, %f32, %f36, %f38;
	cvt.s64.s32 	%rd9, %r30;
	add.s64 	%rd10, %rd3, %rd9;
	ld.global.nc.u8 	%rs5, [%rd10+2];
	cvt.u16.u8 	%rs6, %rs5;
	cvt.rn.f32.u16 	%f40, %rs6;
	fma.rn.f32 	%f41, %f34, %f40, %f39;
	cvt.s64.s32 	%rd11, %r31;
	add.s64 	%rd12, %rd3, %rd11;
	ld.global.nc.u8 	%rs7, [%rd12+2];
	cvt.u16.u8 	%rs8, %rs7;
	cvt.rn.f32.u16 	%f42, %rs8;
	fma.rn.f32 	%f43, %f35, %f42, %f41;
	ld.global.nc.u8 	%rs9, [%rd6+1];
	cvt.u16.u8 	%rs10, %rs9;
	cvt.rn.f32.u16 	%f44, %rs10;
	ld.global.nc.u8 	%rs11, [%rd8+1];
	cvt.u16.u8 	%rs12, %rs11;
	cvt.rn.f32.u16 	%f45, %rs12;
	mul.f32 	%f46, %f33, %f45;
	fma.rn.f32 	%f47, %f32, %f44, %f46;
	ld.global.nc.u8 	%rs13, [%rd10+1];
	cvt.u16.u8 	%rs14, %rs13;
	cvt.rn.f32.u16 	%f48, %rs14;
	fma.rn.f32 	%f49, %f34, %f48, %f47;
	ld.global.nc.u8 	%rs15, [%rd12+1];
	cvt.u16.u8 	%rs16, %rs15;
	cvt.rn.f32.u16 	%f50, %rs16;
	fma.rn.f32 	%f51, %f35, %f50, %f49;
	ld.global.nc.u8 	%rs17, [%rd6];
	cvt.u16.u8 	%rs18, %rs17;
	cvt.rn.f32.u16 	%f52, %rs18;
	ld.global.nc.u8 	%rs19, [%rd8];
	cvt.u16.u8 	%rs20, %rs19;
	cvt.rn.f32.u16 	%f53, %rs20;
	mul.f32 	%f54, %f33, %f53;
	fma.rn.f32 	%f55, %f32, %f52, %f54;
	ld.global.nc.u8 	%rs21, [%rd10];
	cvt.u16.u8 	%rs22, %rs21;
	cvt.rn.f32.u16 	%f56, %rs22;
	fma.rn.f32 	%f57, %f34, %f56, %f55;
	ld.global.nc.u8 	%rs23, [%rd12];
	cvt.u16.u8 	%rs24, %rs23;
	cvt.rn.f32.u16 	%f58, %rs24;
	fma.rn.f32 	%f59, %f35, %f58, %f57;
	mul.lo.s32 	%r32, %r8, %r6;
	mad.lo.s32 	%r33, %r6, %r15, %r1;
	div.rn.f32 	%f60, %f43, 0f437F0000;
	sub.f32 	%f61, %f60, %f1;
	div.rn.f32 	%f62, %f61, %f4;
	mul.wide.s32 	%rd13, %r33, 4;
	add.s64 	%rd14, %rd4, %rd13;
	st.global.f32 	[%rd14], %f62;
	div.rn.f32 	%f63, %f51, 0f437F0000;
	sub.f32 	%f64, %f63, %f2;
	div.rn.f32 	%f65, %f64, %f5;
	mul.wide.s32 	%rd15, %r32, 4;
	add.s64 	%rd16, %rd14, %rd15;
	st.global.f32 	[%rd16], %f65;
	div.rn.f32 	%f66, %f59, 0f437F0000;
	sub.f32 	%f67, %f66, %f3;
	div.rn.f32 	%f68, %f67, %f6;
	add.s64 	%rd17, %rd16, %rd15;
	st.global.f32 	[%rd17], %f68;
$L__BB1_2:
	ret;

}
	// .globl	_Z28nv12_to_rgb_normalize_kernelPKhS0_Pfiiii10NormParams
.visible .entry _Z28nv12_to_rgb_normalize_kernelPKhS0_Pfiiii10NormParams(
	.param .u64 .ptr .align 1 _Z28nv12_to_rgb_normalize_kernelPKhS0_Pfiiii10NormParams_param_0,
	.param .u64 .ptr .align 1 _Z28nv12_to_rgb_normalize_kernelPKhS0_Pfiiii10NormParams_param_1,
	.param .u64 .ptr .align 1 _Z28nv12_to_rgb_normalize_kernelPKhS0_Pfiiii10NormParams_param_2,
	.param .u32 _Z28nv12_to_rgb_normalize_kernelPKhS0_Pfiiii10NormParams_param_3,
	.param .u32 _Z28nv12_to_rgb_normalize_kernelPKhS0_Pfiiii10NormParams_param_4,
	.param .u32 _Z28nv12_to_rgb_normalize_kernelPKhS0_Pfiiii10NormParams_param_5,
	.param .u32 _Z28nv12_to_rgb_normalize_kernelPKhS0_Pfiiii10NormParams_param_6,
	.param .align 4 .b8 _Z28nv12_to_rgb_normalize_kernelPKhS0_Pfiiii10NormParams_param_7[24]
)
{
	.reg .pred 	%p<4>;
	.reg .b16 	%rs<7>;
	.reg .b32 	%r<23>;
	.reg .b32 	%f<31>;
	.reg .b64 	%rd<16>;

	ld.param.f32 	%f6, [_Z28nv12_to_rgb_normalize_kernelPKhS0_Pfiiii10NormParams_param_7+20];
	ld.param.f32 	%f5, [_Z28nv12_to_rgb_normalize_kernelPKhS0_Pfiiii10NormParams_param_7+16];
	ld.param.f32 	%f4, [_Z28nv12_to_rgb_normalize_kernelPKhS0_Pfiiii10NormParams_param_7+12];
	ld.param.f32 	%f3, [_Z28nv12_to_rgb_normalize_kernelPKhS0_Pfiiii10NormParams_param_7+8];
	ld.param.f32 	%f2, [_Z28nv12_to_rgb_normalize_kernelPKhS0_Pfiiii10NormParams_param_7+4];
	ld.param.f32 	%f1, [_Z28nv12_to_rgb_normalize_kernelPKhS0_Pfiiii10NormParams_param_7];
	ld.param.u64 	%rd1, [_Z28nv12_to_rgb_normalize_kernelPKhS0_Pfiiii10NormParams_param_0];
	ld.param.u64 	%rd2, [_Z28nv12_to_rgb_normalize_kernelPKhS0_Pfiiii10NormParams_param_1];
	ld.param.u64 	%rd3, [_Z28nv12_to_rgb_normalize_kernelPKhS0_Pfiiii10NormParams_param_2];
	ld.param.u32 	%r3, [_Z28nv12_to_rgb_normalize_kernelPKhS0_Pfiiii10NormParams_param_3];
	ld.param.u32 	%r7, [_Z28nv12_to_rgb_normalize_kernelPKhS0_Pfiiii10NormParams_param_4];
	ld.param.u32 	%r5, [_Z28nv12_to_rgb_normalize_kernelPKhS0_Pfiiii10NormParams_param_5];
	ld.param.u32 	%r6, [_Z28nv12_to_rgb_normalize_kernelPKhS0_Pfiiii10NormParams_param_6];
	mov.u32 	%r8, %ctaid.x;
	mov.u32 	%r9, %ntid.x;
	mov.u32 	%r10, %tid.x;
	mad.lo.s32 	%r1, %r8, %r9, %r10;
	mov.u32 	%r11, %ctaid.y;
	mov.u32 	%r12, %ntid.y;
	mov.u32 	%r13, %tid.y;
	mad.lo.s32 	%r14, %r11, %r12, %r13;
	setp.ge.s32 	%p1, %r1, %r3;
	setp.ge.s32 	%p2, %r14, %r7;
	or.pred  	%p3, %p1, %p2;
	@%p3 bra 	$L__BB2_2;
	cvta.to.global.u64 	%rd4, %rd1;
	cvta.to.global.u64 	%rd5, %rd2;
	cvta.to.global.u64 	%rd6, %rd3;
	mad.lo.s32 	%r15, %r5, %r14, %r1;
	cvt.s64.s32 	%rd7, %r15;
	add.s64 	%rd8, %rd4, %rd7;
	ld.global.nc.u8 	%rs1, [%rd8];
	cvt.u16.u8 	%rs2, %rs1;
	cvt.rn.f32.u16 	%f7, %rs2;
	shr.u32 	%r16, %r1, 31;
	add.s32 	%r17, %r1, %r16;
	shr.u32 	%r18, %r14, 1;
	and.b32  	%r19, %r17, -2;
	mad.lo.s32 	%r20, %r6, %r18, %r19;
	cvt.s64.s32 	%rd9, %r20;
	add.s64 	%rd10, %rd5, %rd9;
	ld.global.nc.u8 	%rs3, [%rd10];
	cvt.u16.u8 	%rs4, %rs3;
	cvt.rn.f32.u16 	%f8, %rs4;
	add.f32 	%f9, %f8, 0fC3000000;
	ld.global.nc.u8 	%rs5, [%rd10+1];
	cvt.u16.u8 	%rs6, %rs5;
	cvt.rn.f32.u16 	%f10, %rs6;
	add.f32 	%f11, %f10, 0fC3000000;
	fma.rn.f32 	%f12, %f11, 0f3FB374BC, %f7;
	fma.rn.f32 	%f13, %f9, 0fBEB03298, %f7;
	fma.rn.f32 	%f14, %f11, 0fBF36D19E, %f13;
	fma.rn.f32 	%f15, %f9, 0f3FE2D0E5, %f7;
	min.f32 	%f16, %f12, 0f437F0000;
	max.f32 	%f17, %f16, 0f00000000;
	min.f32 	%f18, %f14, 0f437F0000;
	max.f32 	%f19, %f18, 0f00000000;
	min.f32 	%f20, %f15, 0f437F0000;
	max.f32 	%f21, %f20, 0f00000000;
	mul.lo.s32 	%r21, %r7, %r3;
	mad.lo.s32 	%r22, %r3, %r14, %r1;
	div.rn.f32 	%f22, %f17, 0f437F0000;
	sub.f32 	%f23, %f22, %f1;
	div.rn.f32 	%f24, %f23, %f4;
	mul.wide.s32 	%rd11, %r22, 4;
	add.s64 	%rd12, %rd6, %rd11;
	st.global.f32 	[%rd12], %f24;
	div.rn.f32 	%f25, %f19, 0f437F0000;
	sub.f32 	%f26, %f25, %f2;
	div.rn.f32 	%f27, %f26, %f5;
	mul.wide.s32 	%rd13, %r21, 4;
	add.s64 	%rd14, %rd12, %rd13;
	st.global.f32 	[%rd14], %f27;
	div.rn.f32 	%f28, %f21, 0f437F0000;
	sub.f32 	%f29, %f28, %f3;
	div.rn.f32 	%f30, %f29, %f6;
	add.s64 	%rd15, %rd14, %rd13;
	st.global.f32 	[%rd15], %f30;
$L__BB2_2:
	ret;

}


// ===== COMPILED SASS (sm_100) =====

	.target	sm_100

	.elftype	@"ET_EXEC"


//--------------------- .note.nv.tkinfo           --------------------------
	.section	.note.nv.tkinfo,"",@"SHT_NOTE"
	.sectionflags	@"SHF_NOTE_NV_TKINFO"
	.tkinfo
        /*0018*/ 	.word	0x00000002
        /*0030*/ 	.string	""
        /*0030*/ 	.string	"ptxas"
        /*0030*/ 	.string	"Cuda compilation tools, release 13.0, V13.0.88"
        /*0030*/ 	.string	"Build cuda_13.0.r13.0/compiler.36424714_0"
        /*0030*/ 	.string	"-arch sm_100 -m 64 "



//--------------------- .note.nv.cuinfo           --------------------------
	.section	.note.nv.cuinfo,"",@"SHT_NOTE"
	.sectionflags	@"SHF_NOTE_NV_CUINFO"
        /*0018*/ 	.short	0x0002
        /*001a*/ 	.short	0x0064
        /*001c*/ 	.short	0x0082
	.zero		2


//--------------------- .nv.info                  --------------------------
	.section	.nv.info,"",@"SHT_CUDA_INFO"
	.align	4


	//----- nvinfo : EIATTR_REGCOUNT
	.align		4
        /*0000*/ 	.byte	0x04, 0x2f
        /*0002*/ 	.short	(.L_1 - .L_0)
	.align		4
.L_0:
        /*0004*/ 	.word	index@(_Z28bgra_to_rgb_normalize_kernelPKhPfiii10NormParams)
        /*0008*/ 	.word	0x00000013


	//----- nvinfo : EIATTR_FRAME_SIZE
	.align		4
.L_1:
        /*000c*/ 	.byte	0x04, 0x11
        /*000e*/ 	.short	(.L_3 - .L_2)
	.align		4
.L_2:
        /*0010*/ 	.word	index@($__internal_2_$__cuda_sm3x_div_rn_noftz_f32_slowpath)
        /*0014*/ 	.word	0x00000000


	//----- nvinfo : EIATTR_FRAME_SIZE
	.align		4
.L_3:
        /*0018*/ 	.byte	0x04, 0x11
        /*001a*/ 	.short	(.L_5 - .L_4)
	.align		4
.L_4:
        /*001c*/ 	.word	index@(_Z28bgra_to_rgb_normalize_kernelPKhPfiii10NormParams)
        /*0020*/ 	.word	0x00000000


	//----- nvinfo : EIATTR_REGCOUNT
	.align		4
.L_5:
        /*0024*/ 	.byte	0x04, 0x2f
        /*0026*/ 	.short	(.L_7 - .L_6)
	.align		4
.L_6:
        /*0028*/ 	.word	index@(_Z35resize_bgra_to_rgb_normalize_kernelPKhPfiiiii10NormParams)
        /*002c*/ 	.word	0x0000001f


	//----- nvinfo : EIATTR_FRAME_SIZE
	.align		4
.L_7:
        /*0030*/ 	.byte	0x04, 0x11
        /*0032*/ 	.short	(.L_9 - .L_8)
	.align		4
.L_8:
        /*0034*/ 	.word	index@($__internal_1_$__cuda_sm3x_div_rn_noftz_f32_slowpath)
        /*0038*/ 	.word	0x00000000


	//----- nvinfo : EIATTR_FRAME_SIZE
	.align		4
.L_9:
        /*003c*/ 	.byte	0x04, 0x11
        /*003e*/ 	.short	(.L_11 - .L_10)
	.align		4
.L_10:
        /*0040*/ 	.word	index@(_Z35resize_bgra_to_rgb_normalize_kernelPKhPfiiiii10NormParams)
        /*0044*/ 	.word	0x00000000


	//----- nvinfo : EIATTR_REGCOUNT
	.align		4
.L_11:
        /*0048*/ 	.byte	0x04, 0x2f
        /*004a*/ 	.short	(.L_13 - .L_12)
	.align		4
.L_12:
        /*004c*/ 	.word	index@(_Z28nv12_to_rgb_normalize_kernelPKhS0_Pfiiii10NormParams)
        /*0050*/ 	.word	0x00000012


	//----- nvinfo : EIATTR_FRAME_SIZE
	.align		4
.L_13:
        /*0054*/ 	.byte	0x04, 0x11
        /*0056*/ 	.short	(.L_15 - .L_14)
	.align		4
.L_14:
        /*0058*/ 	.word	index@($__internal_0_$__cuda_sm3x_div_rn_noftz_f32_slowpath)
        /*005c*/ 	.word	0x00000000


	//----- nvinfo : EIATTR_FRAME_SIZE
	.align		4
.L_15:
        /*0060*/ 	.byte	0x04, 0x11
        /*0062*/ 	.short	(.L_17 - .L_16)
	.align		4
.L_16:
        /*0064*/ 	.word	index@(_Z28nv12_to_rgb_normalize_kernelPKhS0_Pfiiii10NormParams)
        /*0068*/ 	.word	0x00000000


	//----- nvinfo : EIATTR_MIN_STACK_SIZE
	.align		4
.L_17:
        /*006c*/ 	.byte	0x04, 0x12
        /*006e*/ 	.short	(.L_19 - .L_18)
	.align		4
.L_18:
        /*0070*/ 	.word	index@(_Z28nv12_to_rgb_normalize_kernelPKhS0_Pfiiii10NormParams)
        /*0074*/ 	.word	0x00000000


	//----- nvinfo : EIATTR_MIN_STACK_SIZE
	.align		4
.L_19:
        /*0078*/ 	.byte	0x04, 0x12
        /*007a*/ 	.short	(.L_21 - .L_20)
	.align		4
.L_20:
        /*007c*/ 	.word	index@(_Z35resize_bgra_to_rgb_normalize_kernelPKhPfiiiii10NormParams)
        /*0080*/ 	.word	0x00000000


	//----- nvinfo : EIATTR_MIN_STACK_SIZE
	.align		4
.L_21:
        /*0084*/ 	.byte	0x04, 0x12
        /*0086*/ 	.short	(.L_23 - .L_22)
	.align		4
.L_22:
        /*0088*/ 	.word	index@(_Z28bgra_to_rgb_normalize_kernelPKhPfiii10NormParams)
        /*008c*/ 	.word	0x00000000
.L_23:


//--------------------- .nv.compat                --------------------------
	.section	.nv.compat,"",@"SHT_CUDA_COMPAT_INFO"
	.align	4
        /*0000*/ 	.byte	0x02, 0x09, 0x00, 0x00, 0x02, 0x02, 0x01, 0x00, 0x02, 0x05, 0x05, 0x00, 0x03, 0x07, 0x01, 0x01
        /*0010*/ 	.byte	0x02, 0x03, 0x00, 0x00, 0x02, 0x06, 0x01, 0x00, 0x04, 0x0b, 0x08, 0x00, 0x01, 0x00, 0x00, 0x00
        /*0020*/ 	.byte	0x00, 0x00, 0x00, 0x00


//--------------------- .nv.info._Z28nv12_to_rgb_normalize_kernelPKhS0_Pfiiii10NormParams --------------------------
	.section	.nv.info._Z28nv12_to_rgb_normalize_kernelPKhS0_Pfiiii10NormParams,"",@"SHT_CUDA_INFO"
	.sectionflags	@""
	.align	4


	//----- nvinfo : EIATTR_CUDA_API_VERSION
	.align		4
        /*0000*/ 	.byte	0x04, 0x37
        /*0002*/ 	.short	(.L_25 - .L_24)
.L_24:
        /*0004*/ 	.word	0x00000082


	//----- nvinfo : EIATTR_KPARAM_INFO
	.align		4
.L_25:
        /*0008*/ 	.byte	0x04, 0x17
        /*000a*/ 	.short	(.L_27 - .L_26)
.L_26:
        /*000c*/ 	.word	0x00000000
        /*0010*/ 	.short	0x0007
        /*0012*/ 	.short	0x0028
        /*0014*/ 	.byte	0x00, 0xf0, 0x61, 0x00


	//----- nvinfo : EIATTR_KPARAM_INFO
	.align		4
.L_27:
        /*0018*/ 	.byte	0x04, 0x17
        /*001a*/ 	.short	(.L_29 - .L_28)
.L_28:
        /*001c*/ 	.word	0x00000000
        /*0020*/ 	.short	0x0006
        /*0022*/ 	.short	0x0024
        /*0024*/ 	.byte	0x00, 0xf0, 0x11, 0x00


	//----- nvinfo : EIATTR_KPARAM_INFO
	.align		4
.L_29:
        /*0028*/ 	.byte	0x04, 0x17
        /*002a*/ 	.short	(.L_31 - .L_30)
.L_30:
        /*002c*/ 	.word	0x00000000
        /*0030*/ 	.short	0x0005
        /*0032*/ 	.short	0x0020
        /*0034*/ 	.byte	0x00, 0xf0, 0x11, 0x00


	//----- nvinfo : EIATTR_KPARAM_INFO
	.align		4
.L_31:
        /*0038*/ 	.byte	0x04, 0x17
        /*003a*/ 	.short	(.L_33 - .L_32)
.L_32:
        /*003c*/ 	.word	0x00000000
        /*0040*/ 	.short	0x0004
        /*0042*/ 	.short	0x001c
        /*0044*/ 	.byte	0x00, 0xf0, 0x11, 0x00


	//----- nvinfo : EIATTR_KPARAM_INFO
	.align		4
.L_33:
        /*0048*/ 	.byte	0x04, 0x17
        /*004a*/ 	.short	(.L_35 - .L_34)
.L_34:
        /*004c*/ 	.word	0x00000000
        /*0050*/ 	.short	0x0003
        /*0052*/ 	.short	0x0018
        /*0054*/ 	.byte	0x00, 0xf0, 0x11, 0x00


	//----- nvinfo : EIATTR_KPARAM_INFO
	.align		4
.L_35:
        /*0058*/ 	.byte	0x04, 0x17
        /*005a*/ 	.short	(.L_37 - .L_36)
.L_36:
        /*005c*/ 	.word	0x00000000
        /*0060*/ 	.short	0x0002
        /*0062*/ 	.short	0x0010
        /*0064*/ 	.byte	0x00, 0xf5, 0x21, 0x00


	//----- nvinfo : EIATTR_KPARAM_INFO
	.align		4
.L_37:
        /*0068*/ 	.byte	0x04, 0x17
        /*006a*/ 	.short	(.L_39 - .L_38)
.L_38:
        /*006c*/ 	.word	0x00000000
        /*0070*/ 	.short	0x0001
        /*0072*/ 	.short	0x0008
        /*0074*/ 	.byte	0x00, 0xf5, 0x21, 0x00


	//----- nvinfo : EIATTR_KPARAM_INFO
	.align		4
.L_39:
        /*0078*/ 	.byte	0x04, 0x17
        /*007a*/ 	.short	(.L_41 - .L_40)
.L_40:
        /*007c*/ 	.word	0x00000000
        /*0080*/ 	.short	0x0000
        /*0082*/ 	.short	0x0000
        /*0084*/ 	.byte	0x00, 0xf5, 0x21, 0x00


	//----- nvinfo : EIATTR_SPARSE_MMA_MASK
	.align		4
.L_41:
        /*0088*/ 	.byte	0x03, 0x50
        /*008a*/ 	.short	0x0000


	//----- nvinfo : EIATTR_MAXREG_COUNT
	.align		4
        /*008c*/ 	.byte	0x03, 0x1b
        /*008e*/ 	.short	0x00ff


	//----- nvinfo : EIATTR_MERCURY_ISA_VERSION
	.align		4
        /*0090*/ 	.byte	0x03, 0x5f
        /*0092*/ 	.short	0x0101


	//----- nvinfo : EIATTR_VRC_CTA_INIT_COUNT
	.align		4
        /*0094*/ 	.byte	0x02, 0x4a
	.zero		1
	.zero		1


	//----- nvinfo : EIATTR_EXIT_INSTR_OFFSETS
	.align		4
        /*0098*/ 	.byte	0x04, 0x1c
        /*009a*/ 	.short	(.L_43 - .L_42)


	//   ....[0]....
.L_42:
        /*009c*/ 	.word	0x000000c0


	//   ....[1]....
        /*00a0*/ 	.word	0x00000980


	//----- nvinfo : EIATTR_CRS_STACK_SIZE
	.align		4
.L_43:
        /*00a4*/ 	.byte	0x04, 0x1e
        /*00a6*/ 	.short	(.L_45 - .L_44)
.L_44:
        /*00a8*/ 	.word	0x00000000


	//----- nvinfo : EIATTR_CBANK_PARAM_SIZE
	.align		4
.L_45:
        /*00ac*/ 	.byte	0x03, 0x19
        /*00ae*/ 	.short	0x0040


	//----- nvinfo : EIATTR_PARAM_CBANK
	.align		4
        /*00b0*/ 	.byte	0x04, 0x0a
        /*00b2*/ 	.short	(.L_47 - .L_46)
	.align		4
.L_46:
        /*00b4*/ 	.word	index@(.nv.constant0._Z28nv12_to_rgb_normalize_kernelPKhS0_Pfiiii10NormParams)
        /*00b8*/ 	.short	0x0380
        /*00ba*/ 	.short	0x0040


	//----- nvinfo : EIATTR_SW_WAR
	.align		4
.L_47:
        /*00bc*/ 	.byte	0x04, 0x36
        /*00be*/ 	.short	(.L_49 - .L_48)
.L_48:
        /*00c0*/ 	.word	0x00000008
.L_49:


//--------------------- .nv.info._Z35resize_bgra_to_rgb_normalize_kernelPKhPfiiiii10NormParams --------------------------
	.section	.nv.info._Z35resize_bgra_to_rgb_normalize_kernelPKhPfiiiii10NormParams,"",@"SHT_CUDA_INFO"
	.sectionflags	@""
	.align	4


	//----- nvinfo : EIATTR_CUDA_API_VERSION
	.align		4
        /*0000*/ 	.byte	0x04, 0x37
        /*0002*/ 	.short	(.L_51 - .L_50)
.L_50:
        /*0004*/ 	.word	0x00000082


	//----- nvinfo : EIATTR_KPARAM_INFO
	.align		4
.L_51:
        /*0008*/ 	.byte	0x04, 0x17
        /*000a*/ 	.short	(.L_53 - .L_52)
.L_52:
        /*000c*/ 	.word	0x00000000
        /*0010*/ 	.short	0x0007
        /*0012*/ 	.short	0x0024
        /*0014*/ 	.byte	0x00, 0xf0, 0x61, 0x00


	//----- nvinfo : EIATTR_KPARAM_INFO
	.align		4
.L_53:
        /*0018*/ 	.byte	0x04, 0x17
        /*001a*/ 	.short	(.L_55 - .L_54)
.L_54:
        /*001c*/ 	.word	0x00000000
        /*0020*/ 	.short	0x0006
        /*0022*/ 	.short	0x0020
        /*0024*/ 	.byte	0x00, 0xf0, 0x11, 0x00


	//----- nvinfo : EIATTR_KPARAM_INFO
	.align		4
.L_55:
        /*0028*/ 	.byte	0x04, 0x17
        /*002a*/ 	.short	(.L_57 - .L_56)
.L_56:
        /*002c*/ 	.word	0x00000000
        /*0030*/ 	.short	0x0005
        /*0032*/ 	.short	0x001c
        /*0034*/ 	.byte	0x00, 0xf0, 0x11, 0x00


	//----- nvinfo : EIATTR_KPARAM_INFO
	.align		4
.L_57:
        /*0038*/ 	.byte	0x04, 0x17
        /*003a*/ 	.short	(.L_59 - .L_58)
.L_58:
        /*003c*/ 	.word	0x00000000
        /*0040*/ 	.short	0x0004
        /*0042*/ 	.short	0x0018
        /*0044*/ 	.byte	0x00, 0xf0, 0x11, 0x00


	//----- nvinfo : EIATTR_KPARAM_INFO
	.align		4
.L_59:
        /*0048*/ 	.byte	0x04, 0x17
        /*004a*/ 	.short	(.L_61 - .L_60)
.L_60:
        /*004c*/ 	.word	0x00000000
        /*0050*/ 	.short	0x0003
        /*0052*/ 	.short	0x0014
        /*0054*/ 	.byte	0x00, 0xf0, 0x11, 0x00


	//----- nvinfo : EIATTR_KPARAM_INFO
	.align		4
.L_61:
        /*0058*/ 	.byte	0x04, 0x17
        /*005a*/ 	.short	(.L_63 - .L_62)
.L_62:
        /*005c*/ 	.word	0x00000000
        /*0060*/ 	.short	0x0002
        /*0062*/ 	.short	0x0010
        /*0064*/ 	.byte	0x00, 0xf0, 0x11, 0x00


	//----- nvinfo : EIATTR_KPARAM_INFO
	.align		4
.L_63:
        /*0068*/ 	.byte	0x04, 0x17
        /*006a*/ 	.short	(.L_65 - .L_64)
.L_64:
        /*006c*/ 	.word	0x00000000
        /*0070*/ 	.short	0x0001
        /*0072*/ 	.short	0x0008
        /*0074*/ 	.byte	0x00, 0xf5, 0x21, 0x00


	//----- nvinfo : EIATTR_KPARAM_INFO
	.align		4
.L_65:
        /*0078*/ 	.byte	0x04, 0x17
        /*007a*/ 	.short	(.L_67 - .L_66)
.L_66:
        /*007c*/ 	.word	0x00000000
        /*0080*/ 	.short	0x0000
        /*0082*/ 	.short	0x0000
        /*0084*/ 	.byte	0x00, 0xf5, 0x21, 0x00


	//----- nvinfo : EIATTR_SPARSE_MMA_MASK
	.align		4
.L_67:
        /*0088*/ 	.byte	0x03, 0x50
        /*008a*/ 	.short	0x0000


	//----- nvinfo : EIATTR_MAXREG_COUNT
	.align		4
        /*008c*/ 	.byte	0x03, 0x1b
        /*008e*/ 	.short	0x00ff


	//----- nvinfo : EIATTR_MERCURY_ISA_VERSION
	.align		4
        /*0090*/ 	.byte	0x03, 0x5f
        /*0092*/ 	.short	0x0101


	//----- nvinfo : EIATTR_VRC_CTA_INIT_COUNT
	.align		4
        /*0094*/ 	.byte	0x02, 0x4a
	.zero		1
	.zero		1


	//----- nvinfo : EIATTR_EXIT_INSTR_OFFSETS
	.align		4
        /*0098*/ 	.byte	0x04, 0x1c
        /*009a*/ 	.short	(.L_69 - .L_68)


	//   ....[0]....
.L_68:
        /*009c*/ 	.word	0x000000d0


	//   ....[1]....
        /*00a0*/ 	.word	0x00000ed0


	//----- nvinfo : EIATTR_CRS_STACK_SIZE
	.align		4
.L_69:
        /*00a4*/ 	.byte	0x04, 0x1e
        /*00a6*/ 	.short	(.L_71 - .L_70)
.L_70:
        /*00a8*/ 	.word	0x00000000


	//----- nvinfo : EIATTR_CBANK_PARAM_SIZE
	.align		4
.L_71:
        /*00ac*/ 	.byte	0x03, 0x19
        /*00ae*/ 	.short	0x003c


	//----- nvinfo : EIATTR_PARAM_CBANK
	.align		4
        /*00b0*/ 	.byte	0x04, 0x0a
        /*00b2*/ 	.short	(.L_73 - .L_72)
	.align		4
.L_72:
        /*00b4*/ 	.word	index@(.nv.constant0._Z35resize_bgra_to_rgb_normalize_kernelPKhPfiiiii10NormParams)
        /*00b8*/ 	.short	0x0380
        /*00ba*/ 	.short	0x003c


	//----- nvinfo : EIATTR_SW_WAR
	.align		4
.L_73:
        /*00bc*/ 	.byte	0x04, 0x36
        /*00be*/ 	.short	(.L_75 - .L_74)
.L_74:
        /*00c0*/ 	.word	0x00000008
.L_75:


//--------------------- .nv.info._Z28bgra_to_rgb_normalize_kernelPKhPfiii10NormParams --------------------------
	.section	.nv.info._Z28bgra_to_rgb_normalize_kernelPKhPfiii10NormParams,"",@"SHT_CUDA_INFO"
	.sectionflags	@""
	.align	4


	//----- nvinfo : EIATTR_CUDA_API_VERSION
	.align		4
        /*0000*/ 	.byte	0x04, 0x37
        /*0002*/ 	.short	(.L_77 - .L_76)
.L_76:
        /*0004*/ 	.word	0x00000082


	//----- nvinfo : EIATTR_KPARAM_INFO
	.align		4
.L_77:
        /*0008*/ 	.byte	0x04, 0x17
        /*000a*/ 	.short	(.L_79 - .L_78)
.L_78:
        /*000c*/ 	.word	0x00000000
        /*0010*/ 	.short	0x0005
        /*0012*/ 	.short	0x001c
        /*0014*/ 	.byte	0x00, 0xf0, 0x61, 0x00


	//----- nvinfo : EIATTR_KPARAM_INFO
	.align		4
.L_79:
        /*0018*/ 	.byte	0x04, 0x17
        /*001a*/ 	.short	(.L_81 - .L_80)
.L_80:
        /*001c*/ 	.word	0x00000000
        /*0020*/ 	.short	0x0004
        /*0022*/ 	.short	0x0018
        /*0024*/ 	.byte	0x00, 0xf0, 0x11, 0x00


	//----- nvinfo : EIATTR_KPARAM_INFO
	.align		4
.L_81:
        /*0028*/ 	.byte	0x04, 0x17
        /*002a*/ 	.short	(.L_83 - .L_82)
.L_82:
        /*002c*/ 	.word	0x00000000
        /*0030*/ 	.short	0x0003
        /*0032*/ 	.short	0x0014
        /*0034*/ 	.byte	0x00, 0xf0, 0x11, 0x00


	//----- nvinfo : EIATTR_KPARAM_INFO
	.align		4
.L_83:
        /*0038*/ 	.byte	0x04, 0x17
        /*003a*/ 	.short	(.L_85 - .L_84)
.L_84:
        /*003c*/ 	.word	0x00000000
        /*0040*/ 	.short	0x0002
        /*0042*/ 	.short	0x0010
        /*0044*/ 	.byte	0x00, 0xf0, 0x11, 0x00


	//----- nvinfo : EIATTR_KPARAM_INFO
	.align		4
.L_85:
        /*0048*/ 	.byte	0x04, 0x17
        /*004a*/ 	.short	(.L_87 - .L_86)
.L_86:
        /*004c*/ 	.word	0x00000000
        /*0050*/ 	.short	0x0001
        /*0052*/ 	.short	0x0008
        /*0054*/ 	.byte	0x00, 0xf5, 0x21, 0x00


	//----- nvinfo : EIATTR_KPARAM_INFO
	.align		4
.L_87:
        /*0058*/ 	.byte	0x04, 0x17
        /*005a*/ 	.short	(.L_89 - .L_88)
.L_88:
        /*005c*/ 	.word	0x00000000
        /*0060*/ 	.short	0x0000
        /*0062*/ 	.short	0x0000
        /*0064*/ 	.byte	0x00, 0xf5, 0x21, 0x00


	//----- nvinfo : EIATTR_SPARSE_MMA_MASK
	.align		4
.L_89:
        /*0068*/ 	.byte	0x03, 0x50
        /*006a*/ 	.short	0x0000


	//----- nvinfo : EIATTR_MAXREG_COUNT
	.align		4
        /*006c*/ 	.byte	0x03, 0x1b
        /*006e*/ 	.short	0x00ff


	//----- nvinfo : EIATTR_MERCURY_ISA_VERSION
	.align		4
        /*0070*/ 	.byte	0x03, 0x5f
        /*0072*/ 	.short	0x0101


	//----- nvinfo : EIATTR_VRC_CTA_INIT_COUNT
	.align		4
        /*0074*/ 	.byte	0x02, 0x4a
	.zero		1
	.zero		1


	//----- nvinfo : EIATTR_EXIT_INSTR_OFFSETS
	.align		4
        /*0078*/ 	.byte	0x04, 0x1c
        /*007a*/ 	.short	(.L_91 - .L_90)


	//   ....[0]....
.L_90:
        /*007c*/ 	.word	0x000000c0


	//   ....[1]....
        /*0080*/ 	.word	0x00000870


	//----- nvinfo : EIATTR_CRS_STACK_SIZE
	.align		4
.L_91:
        /*0084*/ 	.byte	0x04, 0x1e
        /*0086*/ 	.short	(.L_93 - .L_92)
.L_92:
        /*0088*/ 	.word	0x00000000


	//----- nvinfo : EIATTR_CBANK_PARAM_SIZE
	.align		4
.L_93:
        /*008c*/ 	.byte	0x03, 0x19
        /*008e*/ 	.short	0x0034


	//----- nvinfo : EIATTR_PARAM_CBANK
	.align		4
        /*0090*/ 	.byte	0x04, 0x0a
        /*0092*/ 	.short	(.L_95 - .L_94)
	.align		4
.L_94:
        /*0094*/ 	.word	index@(.nv.constant0._Z28bgra_to_rgb_normalize_kernelPKhPfiii10NormParams)
        /*0098*/ 	.short	0x0380
        /*009a*/ 	.short	0x0034


	//----- nvinfo : EIATTR_SW_WAR
	.align		4
.L_95:
        /*009c*/ 	.byte	0x04, 0x36
        /*009e*/ 	.short	(.L_97 - .L_96)
.L_96:
        /*00a0*/ 	.word	0x00000008
.L_97:


//--------------------- .nv.callgraph             --------------------------
	.section	.nv.callgraph,"",@"SHT_CUDA_CALLGRAPH"
	.align	4
	.sectionentsize	8
	.align		4
        /*0000*/ 	.word	0x00000000
	.align		4
        /*0004*/ 	.word	0xffffffff
	.align		4
        /*0008*/ 	.word	0x00000000
	.align		4
        /*000c*/ 	.word	0xfffffffe
	.align		4
        /*0010*/ 	.word	0x00000000
	.align		4
        /*0014*/ 	.word	0xfffffffd
	.align		4
        /*0018*/ 	.word	0x00000000
	.align		4
        /*001c*/ 	.word	0xfffffffc


//--------------------- .text._Z28nv12_to_rgb_normalize_kernelPKhS0_Pfiiii10NormParams --------------------------
	.section	.text._Z28nv12_to_rgb_normalize_kernelPKhS0_Pfiiii10NormParams,"ax",@progbits
	.align	128
        .global         _Z28nv12_to_rgb_normalize_kernelPKhS0_Pfiiii10NormParams
        .type           _Z28nv12_to_rgb_normalize_kernelPKhS0_Pfiiii10NormParams,@function
        .size           _Z28nv12_to_rgb_normalize_kernelPKhS0_Pfiiii10NormParams,(.L_x_74 - _Z28nv12_to_rgb_normalize_kernelPKhS0_Pfiiii10NormParams)
        .other          _Z28nv12_to_rgb_normalize_kernelPKhS0_Pfiiii10NormParams,@"STO_CUDA_ENTRY STV_DEFAULT"
_Z28nv12_to_rgb_normalize_kernelPKhS0_Pfiiii10NormParams:
.text._Z28nv12_to_rgb_normalize_kernelPKhS0_Pfiiii10NormParams:
[----:B------:R-:W-:Y:S01]  /*0000*/  LDC R1, c[0x0][0x37c] ;  /* 0x0000df00ff017b82 */ /* 0x000fe20000000800 */
[----:B------:R-:W0:Y:S07]  /*0010*/  S2R R2, SR_TID.Y ;  /* 0x0000000000027919 */ /* 0x000e2e0000002200 */
[----:B------:R-:W1:Y:S01]  /*0020*/  LDC R0, c[0x0][0x360] ;  /* 0x0000d800ff007b82 */ /* 0x000e620000000800 */
[----:B------:R-:W2:Y:S01]  /*0030*/  LDCU.64 UR6, c[0x0][0x398] ;  /* 0x00007300ff0677ac */ /* 0x000ea20008000a00 */
[----:B------:R-:W1:Y:S06]  /*0040*/  S2R R3, SR_TID.X ;  /* 0x0000000000037919 */ /* 0x000e6c0000002100 */
[----:B------:R-:W0:Y:S08]  /*0050*/  S2UR UR5, SR_CTAID.Y ;  /* 0x00000000000579c3 */ /* 0x000e300000002600 */
[----:B------:R-:W0:Y:S08]  /*0060*/  LDC R5, c[0x0][0x364] ;  /* 0x0000d900ff057b82 */ /* 0x000e300000000800 */
[----:B------:R-:W1:Y:S01]  /*0070*/  S2UR UR4, SR_CTAID.X ;  /* 0x00000000000479c3 */ /* 0x000e620000002500 */
[----:B0-----:R-:W-:-:S05]  /*0080*/  IMAD R5, R5, UR5, R2 ;  /* 0x0000000505057c24 */ /* 0x001fca000f8e0202 */
[----:B--2---:R-:W-:Y:S01]  /*0090*/  ISETP.GE.AND P0, PT, R5, UR7, PT ;  /* 0x0000000705007c0c */ /* 0x004fe2000bf06270 */
[----:B-1----:R-:W-:-:S05]  /*00a0*/  IMAD R0, R0, UR4, R3 ;  /* 0x0000000400007c24 */ /* 0x002fca000f8e0203 */
[----:B------:R-:W-:-:S13]  /*00b0*/  ISETP.GE.OR P0, PT, R0, UR6, P0 ;  /* 0x0000000600007c0c */ /* 0x000fda0008706670 */
[----:B------:R-:W-:Y:S05]  /*00c0*/  @P0 EXIT ;  /* 0x000000000000094d */ /* 0x000fea0003800000 */
[----:B------:R-:W0:Y:S01]  /*00d0*/  LDCU.64 UR8, c[0x0][0x3a0] ;  /* 0x00007400ff0877ac */ /* 0x000e220008000a00 */
[----:B------:R-:W-:Y:S02]  /*00e0*/  LEA.HI R2, R0, R0, RZ, 0x1 ;  /* 0x0000000000027211 */ /* 0x000fe400078f08ff */
[----:B------:R-:W-:Y:S01]  /*00f0*/  SHF.R.U32.HI R3, RZ, 0x1, R5 ;  /* 0x00000001ff037819 */ /* 0x000fe20000011605 */
[----:B------:R-:W1:Y:S01]  /*0100*/  LDCU.128 UR12, c[0x0][0x380] ;  /* 0x00007000ff0c77ac */ /* 0x000e620008000c00 */
[----:B------:R-:W-:Y:S01]  /*0110*/  LOP3.LUT R2, R2, 0xfffffffe, RZ, 0xc0, !PT ;  /* 0xfffffffe02027812 */ /* 0x000fe200078ec0ff */
[----:B------:R-:W2:Y:S04]  /*0120*/  LDCU.64 UR4, c[0x0][0x358] ;  /* 0x00006b00ff0477ac */ /* 0x000ea80008000a00 */
[----:B0-----:R-:W-:-:S02]  /*0130*/  IMAD R3, R3, UR9, R2 ;  /* 0x0000000903037c24 */ /* 0x001fc4000f8e0202 */
[----:B------:R-:W-:-:S03]  /*0140*/  IMAD R4, R5, UR8, R0 ;  /* 0x0000000805047c24 */ /* 0x000fc6000f8e0200 */
[C---:B-1----:R-:W-:Y:S02]  /*0150*/  IADD3 R2, P1, PT, R3.reuse, UR14, RZ ;  /* 0x0000000e03027c10 */ /* 0x042fe4000ff3e0ff */
[C---:B------:R-:W-:Y:S02]  /*0160*/  IADD3 R6, P0, PT, R4.reuse, UR12, RZ ;  /* 0x0000000c04067c10 */ /* 0x040fe4000ff1e0ff */
[----:B------:R-:W-:Y:S02]  /*0170*/  LEA.HI.X.SX32 R3, R3, UR15, 0x1, P1 ;  /* 0x0000000f03037c11 */ /* 0x000fe400088f0eff */
[----:B------:R-:W-:-:S03]  /*0180*/  LEA.HI.X.SX32 R7, R4, UR13, 0x1, P0 ;  /* 0x0000000d04077c11 */ /* 0x000fc600080f0eff */
[----:B--2---:R-:W2:Y:S04]  /*0190*/  LDG.E.U8.CONSTANT R4, desc[UR4][R2.64+0x1] ;  /* 0x0000010402047981 */ /* 0x004ea8000c1e9100 */
[----:B------:R-:W3:Y:S04]  /*01a0*/  LDG.E.U8.CONSTANT R6, desc[UR4][R6.64] ;  /* 0x0000000406067981 */ /* 0x000ee8000c1e9100 */
[----:B------:R-:W4:Y:S01]  /*01b0*/  LDG.E.U8.CONSTANT R8, desc[UR4][R2.64] ;  /* 0x0000000402087981 */ /* 0x000f22000c1e9100 */
[----:B------:R-:W-:Y:S01]  /*01c0*/  IMAD.MOV.U32 R12, RZ, RZ, 0x3b808081 ;  /* 0x3b808081ff0c7424 */ /* 0x000fe200078e00ff */
[----:B------:R-:W-:Y:S01]  /*01d0*/  BSSY.RECONVERGENT B0, `(.L_x_0) ;  /* 0x000001d000007945 */ /* 0x000fe20003800200 */
[----:B------:R-:W-:-:S04]  /*01e0*/  IMAD.MOV.U32 R11, RZ, RZ, 0x437f0000 ;  /* 0x437f0000ff0b7424 */ /* 0x000fc800078e00ff */
[----:B------:R-:W-:Y:S01]  /*01f0*/  FFMA R11, R12, -R11, 1 ;  /* 0x3f8000000c0b7423 */ /* 0x000fe2000000080b */
[----:B--2---:R-:W-:Y:S02]  /*0200*/  I2FP.F32.U32 R9, R4 ;  /* 0x0000000400097245 */ /* 0x004fe40000201000 */
[----:B---3--:R-:W-:-:S03]  /*0210*/  I2FP.F32.U32 R4, R6 ;  /* 0x0000000600047245 */ /* 0x008fc60000201000 */
[----:B------:R-:W-:Y:S01]  /*0220*/  FADD R9, R9, -128 ;  /* 0xc300000009097421 */ /* 0x000fe20000000000 */
[----:B------:R-:W-:Y:S01]  /*0230*/  IMAD R6, R5, UR6, R0 ;  /* 0x0000000605067c24 */ /* 0x000fe2000f8e0200 */
[----:B----4-:R-:W-:Y:S02]  /*0240*/  I2FP.F32.U32 R8, R8 ;  /* 0x0000000800087245 */ /* 0x010fe40000201000 */
[----:B------:R-:W-:-:S03]  /*0250*/  FFMA R10, R9, 1.4019999504089355469, R4 ;  /* 0x3fb374bc090a7823 */ /* 0x000fc60000000004 */
[----:B------:R-:W-:Y:S02]  /*0260*/  FADD R7, R8, -128 ;  /* 0xc300000008077421 */ /* 0x000fe40000000000 */
[----:B------:R-:W-:Y:S01]  /*0270*/  FMNMX R10, R10, 255, PT ;  /* 0x437f00000a0a7809 */ /* 0x000fe20003800000 */
[----:B------:R-:W-:Y:S01]  /*0280*/  FFMA R8, R11, R12, 0.0039215688593685626984 ;  /* 0x3b8080810b087423 */ /* 0x000fe2000000000c */
[C-C-:B------:R-:W-:Y:S02]  /*0290*/  FFMA R2, R7.reuse, -0.34413599967956542969, R4.reuse ;  /* 0xbeb0329807027823 */ /* 0x140fe40000000004 */
[----:B------:R-:W-:Y:S01]  /*02a0*/  FMNMX R3, RZ, R10, !PT ;  /* 0x0000000aff037209 */ /* 0x000fe20007800000 */
[----:B------:R-:W-:Y:S01]  /*02b0*/  FFMA R4, R7, 1.7719999551773071289, R4 ;  /* 0x3fe2d0e507047823 */ /* 0x000fe20000000004 */
[----:B------:R-:W-:Y:S02]  /*02c0*/  FFMA R2, R9, -0.71413600444793701172, R2 ;  /* 0xbf36d19e09027823 */ /* 0x000fe40000000002 */
[----:B------:R-:W0:Y:S01]  /*02d0*/  FCHK P0, R3, 255 ;  /* 0x437f000003007902 */ /* 0x000e220000000000 */
[----:B------:R-:W-:Y:S01]  /*02e0*/  FFMA R7, R3, R8, RZ ;  /* 0x0000000803077223 */ /* 0x000fe200000000ff */
[----:B------:R-:W-:-:S02]  /*02f0*/  FMNMX R4, R4, 255, PT ;  /* 0x437f000004047809 */ /* 0x000fc40003800000 */
[----:B------:R-:W-:Y:S01]  /*0300*/  FMNMX R2, R2, 255, PT ;  /* 0x437f000002027809 */ /* 0x000fe20003800000 */
[----:B------:R-:W-:Y:S01]  /*0310*/  FFMA R9, R7, -255, R3 ;  /* 0xc37f000007097823 */ /* 0x000fe20000000003 */
[----:B------:R-:W-:Y:S02]  /*0320*/  FMNMX R0, RZ, R4, !PT ;  /* 0x00000004ff007209 */ /* 0x000fe40007800000 */
[----:B------:R-:W-:Y:S01]  /*0330*/  FMNMX R2, RZ, R2, !PT ;  /* 0x00000002ff027209 */ /* 0x000fe20007800000 */
[----:B------:R-:W-:Y:S01]  /*0340*/  FFMA R7, R8, R9, R7 ;  /* 0x0000000908077223 */ /* 0x000fe20000000007 */
[----:B0-----:R-:W-:Y:S06]  /*0350*/  @!P0 BRA `(.L_x_1) ;  /* 0x0000000000108947 */ /* 0x001fec0003800000 */
[----:B------:R-:W-:Y:S01]  /*0360*/  HFMA2 R4, -RZ, RZ, 3.748046875, 0 ;  /* 0x437f0000ff047431 */ /* 0x000fe200000001ff */
[----:B------:R-:W-:-:S07]  /*0370*/  MOV R8, 0x390 ;  /* 0x0000039000087802 */ /* 0x000fce0000000f00 */
[----:B------:R-:W-:Y:S05]  /*0380*/  CALL.REL.NOINC `($__internal_0_$__cuda_sm3x_div_rn_noftz_f32_slowpath) ;  /* 0x0000000400807944 */ /* 0x000fea0003c00000 */
[----:B------:R-:W-:-:S07]  /*0390*/  IMAD.MOV.U32 R7, RZ, RZ, R3 ;  /* 0x000000ffff077224 */ /* 0x000fce00078e0003 */
.L_x_1:
[----:B------:R-:W-:Y:S05]  /*03a0*/  BSYNC.RECONVERGENT B0 ;  /* 0x0000000000007941 */ /* 0x000fea0003800200 */
.L_x_0:
[----:B------:R-:W0:Y:S01]  /*03b0*/  LDC R8, c[0x0][0x3b4] ;  /* 0x0000ed00ff087b82 */ /* 0x000e220000000800 */
[----:B------:R-:W1:Y:S01]  /*03c0*/  LDCU UR6, c[0x0][0x3a8] ;  /* 0x00007500ff0677ac */ /* 0x000e620008000800 */
[----:B------:R-:W-:Y:S01]  /*03d0*/  BSSY.RECONVERGENT B0, `(.L_x_2) ;  /* 0x000000f000007945 */ /* 0x000fe20003800200 */
[----:B-1----:R-:W-:Y:S01]  /*03e0*/  FADD R3, R7, -UR6 ;  /* 0x8000000607037e21 */ /* 0x002fe20008000000 */
[----:B0-----:R-:W0:Y:S08]  /*03f0*/  MUFU.RCP R4, R8 ;  /* 0x0000000800047308 */ /* 0x001e300000001000 */
[----:B------:R-:W1:Y:S01]  /*0400*/  FCHK P0, R3, R8 ;  /* 0x0000000803007302 */ /* 0x000e620000000000 */
[----:B0-----:R-:W-:-:S04]  /*0410*/  FFMA R5, R4, -R8, 1 ;  /* 0x3f80000004057423 */ /* 0x001fc80000000808 */
[----:B------:R-:W-:-:S04]  /*0420*/  FFMA R4, R4, R5, R4 ;  /* 0x0000000504047223 */ /* 0x000fc80000000004 */
[----:B------:R-:W-:-:S04]  /*0430*/  FFMA R5, R3, R4, RZ ;  /* 0x0000000403057223 */ /* 0x000fc800000000ff */
[----:B------:R-:W-:-:S04]  /*0440*/  FFMA R7, R5, -R8, R3 ;  /* 0x8000000805077223 */ /* 0x000fc80000000003 */
[----:B------:R-:W-:Y:S01]  /*0450*/  FFMA R9, R4, R7, R5 ;  /* 0x0000000704097223 */ /* 0x000fe20000000005 */
[----:B-1----:R-:W-:Y:S06]  /*0460*/  @!P0 BRA `(.L_x_3) ;  /* 0x0000000000148947 */ /* 0x002fec0003800000 */
[----:B------:R-:W0:Y:S01]  /*0470*/  LDCU UR6, c[0x0][0x3b4] ;  /* 0x00007680ff0677ac */ /* 0x000e220008000800 */
[----:B------:R-:W-:Y:S01]  /*0480*/  MOV R8, 0x4b0 ;  /* 0x000004b000087802 */ /* 0x000fe20000000f00 */
[----:B0-----:R-:W-:-:S07]  /*0490*/  IMAD.U32 R4, RZ, RZ, UR6 ;  /* 0x00000006ff047e24 */ /* 0x001fce000f8e00ff */
[----:B------:R-:W-:Y:S05]  /*04a0*/  CALL.REL.NOINC `($__internal_0_$__cuda_sm3x_div_rn_noftz_f32_slowpath) ;  /* 0x0000000400387944 */ /* 0x000fea0003c00000 */
[----:B------:R-:W-:-:S07]  /*04b0*/  MOV R9, R3 ;  /* 0x0000000300097202 */ /* 0x000fce0000000f00 */
.L_x_3:
[----:B------:R-:W-:Y:S05]  /*04c0*/  BSYNC.RECONVERGENT B0 ;  /* 0x0000000000007941 */ /* 0x000fea0003800200 */
.L_x_2:
[----:B------:R-:W0:Y:S01]  /*04d0*/  LDC.64 R4, c[0x0][0x390] ;  /* 0x0000e400ff047b82 */ /* 0x000e220000000a00 */
[----:B------:R-:W-:Y:S01]  /*04e0*/  IMAD.MOV.U32 R3, RZ, RZ, 0x3b808081 ;  /* 0x3b808081ff037424 */ /* 0x000fe200078e00ff */
[----:B------:R-:W1:Y:S01]  /*04f0*/  FCHK P0, R2, 255 ;  /* 0x437f000002007902 */ /* 0x000e620000000000 */
[----:B------:R-:W-:Y:S01]  /*0500*/  BSSY.RECONVERGENT B0, `(.L_x_4) ;  /* 0x000000e000007945 */ /* 0x000fe20003800200 */
[----:B0-----:R-:W-:-:S04]  /*0510*/  IMAD.WIDE R6, R6, 0x4, R4 ;  /* 0x0000000406067825 */ /* 0x001fc800078e0204 */
[----:B------:R-:W-:Y:S01]  /*0520*/  IMAD.MOV.U32 R4, RZ, RZ, 0x437f0000 ;  /* 0x437f0000ff047424 */ /* 0x000fe200078e00ff */
[----:B------:R0:W-:Y:S03]  /*0530*/  STG.E desc[UR4][R6.64], R9 ;  /* 0x0000000906007986 */ /* 0x0001e6000c101904 */
[----:B------:R-:W-:-:S04]  /*0540*/  FFMA R4, R3, -R4, 1 ;  /* 0x3f80000003047423 */ /* 0x000fc80000000804 */
[----:B------:R-:W-:-:S04]  /*0550*/  FFMA R8, R4, R3, 0.0039215688593685626984 ;  /* 0x3b80808104087423 */ /* 0x000fc80000000003 */
[----:B------:R-:W-:-:S04]  /*0560*/  FFMA R3, R2, R8, RZ ;  /* 0x0000000802037223 */ /* 0x000fc800000000ff */
[----:B------:R-:W-:-:S04]  /*0570*/  FFMA R4, R3, -255, R2 ;  /* 0xc37f000003047823 */ /* 0x000fc80000000002 */
[----:B------:R-:W-:Y:S01]  /*0580*/  FFMA R3, R8, R4, R3 ;  /* 0x0000000408037223 */ /* 0x000fe20000000003 */
[----:B01----:R-:W-:Y:S06]  /*0590*/  @!P0 BRA `(.L_x_5) ;  /* 0x0000000000108947 */ /* 0x003fec0003800000 */
[----:B------:R-:W-:Y:S01]  /*05a0*/  MOV R3, R2 ;  /* 0x0000000200037202 */ /* 0x000fe20000000f00 */
[----:B------:R-:W-:Y:S01]  /*05b0*/  IMAD.MOV.U32 R4, RZ, RZ, 0x437f0000 ;  /* 0x437f0000ff047424 */ /* 0x000fe200078e00ff */
[----:B------:R-:W-:-:S07]  /*05c0*/  MOV R8, 0x5e0 ;  /* 0x000005e000087802 */ /* 0x000fce0000000f00 */
[----:B------:R-:W-:Y:S05]  /*05d0*/  CALL.REL.NOINC `($__internal_0_$__cuda_sm3x_div_rn_noftz_f32_slowpath) ;  /* 0x0000000000ec7944 */ /* 0x000fea0003c00000 */
.L_x_5:
[----:B------:R-:W-:Y:S05]  /*05e0*/  BSYNC.RECONVERGENT B0 ;  /* 0x0000000000007941 */ /* 0x000fea0003800200 */
.L_x_4:
[----:B------:R-:W0:Y:S01]  /*05f0*/  LDC R8, c[0x0][0x3b8] ;  /* 0x0000ee00ff087b82 */ /* 0x000e220000000800 */
[----:B------:R-:W1:Y:S01]  /*0600*/  LDCU UR6, c[0x0][0x3ac] ;  /* 0x00007580ff0677ac */ /* 0x000e620008000800 */
[----:B------:R-:W-:Y:S06]  /*0610*/  BSSY.RECONVERGENT B0, `(.L_x_6) ;  /* 0x0000011000007945 */ /* 0x000fec0003800200 */
[----:B------:R-:W2:Y:S01]  /*0620*/  LDC.64 R10, c[0x0][0x398] ;  /* 0x0000e600ff0a7b82 */ /* 0x000ea20000000a00 */
[----:B-1----:R-:W-:Y:S01]  /*0630*/  FADD R3, R3, -UR6 ;  /* 0x8000000603037e21 */ /* 0x002fe20008000000 */
[----:B0-----:R-:W0:Y:S08]  /*0640*/  MUFU.RCP R2, R8 ;  /* 0x0000000800027308 */ /* 0x001e300000001000 */
[----:B------:R-:W1:Y:S01]  /*0650*/  FCHK P0, R3, R8 ;  /* 0x0000000803007302 */ /* 0x000e620000000000 */
[----:B0-----:R-:W-:-:S04]  /*0660*/  FFMA R5, R2, -R8, 1 ;  /* 0x3f80000002057423 */ /* 0x001fc80000000808 */
[----:B------:R-:W-:Y:S01]  /*0670*/  FFMA R2, R2, R5, R2 ;  /* 0x0000000502027223 */ /* 0x000fe20000000002 */
[----:B--2---:R-:W-:-:S03]  /*0680*/  IMAD R5, R11, R10, RZ ;  /* 0x0000000a0b057224 */ /* 0x004fc600078e02ff */
        /* <DEDUP_REMOVED lines=9> */
.L_x_7:
[----:B------:R-:W-:Y:S05]  /*0720*/  BSYNC.RECONVERGENT B0 ;  /* 0x0000000000007941 */ /* 0x000fea0003800200 */
.L_x_6:
[----:B------:R-:W-:Y:S01]  /*0730*/  IMAD.WIDE R6, R5, 0x4, R6 ;  /* 0x0000000405067825 */ /* 0x000fe200078e0206 */
[----:B------:R-:W0:Y:S01]  /*0740*/  FCHK P0, R0, 255 ;  /* 0x437f000000007902 */ /* 0x000e220000000000 */
[----:B------:R-:W-:Y:S02]  /*0750*/  BSSY.RECONVERGENT B0, `(.L_x_8) ;  /* 0x000000e000007945 */ /* 0x000fe40003800200 */
[----:B------:R-:W-:Y:S01]  /*0760*/  IMAD.MOV.U32 R2, RZ, RZ, 0x3b808081 ;  /* 0x3b808081ff027424 */ /* 0x000fe200078e00ff */
[----:B------:R1:W-:Y:S01]  /*0770*/  STG.E desc[UR4][R6.64], R9 ;  /* 0x0000000906007986 */ /* 0x0003e2000c101904 */
[----:B------:R-:W-:-:S04]  /*0780*/  IMAD.MOV.U32 R3, RZ, RZ, 0x437f0000 ;  /* 0x437f0000ff037424 */ /* 0x000fc800078e00ff */
        /* <DEDUP_REMOVED lines=10> */
.L_x_9:
[----:B------:R-:W-:Y:S05]  /*0830*/  BSYNC.RECONVERGENT B0 ;  /* 0x0000000000007941 */ /* 0x000fea0003800200 */
.L_x_8:
        /* <DEDUP_REMOVED lines=17> */
.L_x_11:
[----:B------:R-:W-:Y:S05]  /*0950*/  BSYNC.RECONVERGENT B0 ;  /* 0x0000000000007941 */ /* 0x000fea0003800200 */
.L_x_10:
[----:B------:R-:W-:-:S05]  /*0960*/  IMAD.WIDE R6, R5, 0x4, R6 ;  /* 0x0000000405067825 */ /* 0x000fca00078e0206 */
[----:B------:R-:W-:Y:S01]  /*0970*/  STG.E desc[UR4][R6.64], R9 ;  /* 0x0000000906007986 */ /* 0x000fe2000c101904 */
[----:B------:R-:W-:Y:S05]  /*0980*/  EXIT ;  /* 0x000000000000794d */ /* 0x000fea0003800000 */
        .weak           $__internal_0_$__cuda_sm3x_div_rn_noftz_f32_slowpath
        .type           $__internal_0_$__cuda_sm3x_div_rn_noftz_f32_slowpath,@function
        .size           $__internal_0_$__cuda_sm3x_div_rn_noftz_f32_slowpath,(.L_x_74 - $__internal_0_$__cuda_sm3x_div_rn_noftz_f32_slowpath)
$__internal_0_$__cuda_sm3x_div_rn_noftz_f32_slowpath:
[----:B------:R-:W-:Y:S01]  /*0990*/  SHF.R.U32.HI R10, RZ, 0x17, R4 ;  /* 0x00000017ff0a7819 */ /* 0x000fe20000011604 */
[----:B------:R-:W-:Y:S01]  /*09a0*/  BSSY.RECONVERGENT B1, `(.L_x_12) ;  /* 0x0000062000017945 */ /* 0x000fe20003800200 */
[----:B------:R-:W-:Y:S02]  /*09b0*/  SHF.R.U32.HI R9, RZ, 0x17, R3 ;  /* 0x00000017ff097819 */ /* 0x000fe40000011603 */
[----:B------:R-:W-:Y:S02]  /*09c0*/  LOP3.LUT R10, R10, 0xff, RZ, 0xc0, !PT ;  /* 0x000000ff0a0a7812 */ /* 0x000fe400078ec0ff */
[----:B------:R-:W-:-:S03]  /*09d0*/  LOP3.LUT R13, R9, 0xff, RZ, 0xc0, !PT ;  /* 0x000000ff090d7812 */ /* 0x000fc600078ec0ff */
[----:B------:R-:W-:Y:S01]  /*09e0*/  VIADD R12, R10, 0xffffffff ;  /* 0xffffffff0a0c7836 */ /* 0x000fe20000000000 */
[----:B------:R-:W-:-:S04]  /*09f0*/  IADD3 R11, PT, PT, R13, -0x1, RZ ;  /* 0xffffffff0d0b7810 */ /* 0x000fc80007ffe0ff */
[----:B------:R-:W-:-:S04]  /*0a00*/  ISETP.GT.U32.AND P0, PT, R12, 0xfd, PT ;  /* 0x000000fd0c00780c */ /* 0x000fc80003f04070 */
[----:B------:R-:W-:-:S13]  /*0a10*/  ISETP.GT.U32.OR P0, PT, R11, 0xfd, P0 ;  /* 0x000000fd0b00780c */ /* 0x000fda0000704470 */
[----:B------:R-:W-:Y:S01]  /*0a20*/  @!P0 IMAD.MOV.U32 R9, RZ, RZ, RZ ;  /* 0x000000ffff098224 */ /* 0x000fe200078e00ff */
[----:B------:R-:W-:Y:S06]  /*0a30*/  @!P0 BRA `(.L_x_13) ;  /* 0x00000000005c8947 */ /* 0x000fec0003800000 */
[----:B------:R-:W-:Y:S02]  /*0a40*/  FSETP.GTU.FTZ.AND P0, PT, |R3|, +INF , PT ;  /* 0x7f8000000300780b */ /* 0x000fe40003f1c200 */
[----:B------:R-:W-:-:S04]  /*0a50*/  FSETP.GTU.FTZ.AND P1, PT, |R4|, +INF , PT ;  /* 0x7f8000000400780b */ /* 0x000fc80003f3c200 */
[----:B------:R-:W-:-:S13]  /*0a60*/  PLOP3.LUT P0, PT, P0, P1, PT, 0xf8, 0x8f ;  /* 0x00000000008f781c */ /* 0x000fda0000703f70 */
[----:B------:R-:W-:Y:S05]  /*0a70*/  @P0 BRA `(.L_x_14) ;  /* 0x00000004004c0947 */ /* 0x000fea0003800000 */
[----:B------:R-:W-:-:S13]  /*0a80*/  LOP3.LUT P0, RZ, R4, 0x7fffffff, R3, 0xc8, !PT ;  /* 0x7fffffff04ff7812 */ /* 0x000fda000780c803 */
[----:B------:R-:W-:Y:S05]  /*0a90*/  @!P0 BRA `(.L_x_15) ;  /* 0x00000004003c8947 */ /* 0x000fea0003800000 */
[C---:B------:R-:W-:Y:S02]  /*0aa0*/  FSETP.NEU.FTZ.AND P2, PT, |R3|.reuse, +INF , PT ;  /* 0x7f8000000300780b */ /* 0x040fe40003f5d200 */
[----:B------:R-:W-:Y:S02]  /*0ab0*/  FSETP.NEU.FTZ.AND P1, PT, |R4|, +INF , PT ;  /* 0x7f8000000400780b */ /* 0x000fe40003f3d200 */
[----:B------:R-:W-:-:S11]  /*0ac0*/  FSETP.NEU.FTZ.AND P0, PT, |R3|, +INF , PT ;  /* 0x7f8000000300780b */ /* 0x000fd60003f1d200 */
[----:B------:R-:W-:Y:S05]  /*0ad0*/  @!P1 BRA !P2, `(.L_x_15) ;  /* 0x00000004002c9947 */ /* 0x000fea0005000000 */
[----:B------:R-:W-:-:S04]  /*0ae0*/  LOP3.LUT P2, RZ, R3, 0x7fffffff, RZ, 0xc0, !PT ;  /* 0x7fffffff03ff7812 */ /* 0x000fc8000784c0ff */
[----:B------:R-:W-:-:S13]  /*0af0*/  PLOP3.LUT P1, PT, P1, P2, PT, 0x2f, 0xf2 ;  /* 0x0000000000f2781c */ /* 0x000fda0000f24577 */
[----:B------:R-:W-:Y:S05]  /*0b00*/  @P1 BRA `(.L_x_16) ;  /* 0x0000000400181947 */ /* 0x000fea0003800000 */
[----:B------:R-:W-:-:S04]  /*0b10*/  LOP3.LUT P1, RZ, R4, 0x7fffffff, RZ, 0xc0, !PT ;  /* 0x7fffffff04ff7812 */ /* 0x000fc8000782c0ff */
[----:B------:R-:W-:-:S13]  /*0b20*/  PLOP3.LUT P0, PT, P0, P1, PT, 0x2f, 0xf2 ;  /* 0x0000000000f2781c */ /* 0x000fda0000702577 */
[----:B------:R-:W-:Y:S05]  /*0b30*/  @P0 BRA `(.L_x_17) ;  /* 0x0000000400000947 */ /* 0x000fea0003800000 */
[----:B------:R-:W-:Y:S02]  /*0b40*/  ISETP.GE.AND P0, PT, R11, RZ, PT ;  /* 0x000000ff0b00720c */ /* 0x000fe40003f06270 */
[----:B------:R-:W-:-:S11]  /*0b50*/  ISETP.GE.AND P1, PT, R12, RZ, PT ;  /* 0x000000ff0c00720c */ /* 0x000fd60003f26270 */
[----:B------:R-:W-:Y:S01]  /*0b60*/  @P0 MOV R9, RZ ;  /* 0x000000ff00090202 */ /* 0x000fe20000000f00 */
[----:B------:R-:W-:Y:S02]  /*0b70*/  @!P0 IMAD.MOV.U32 R9, RZ, RZ, -0x40 ;  /* 0xffffffc0ff098424 */ /* 0x000fe400078e00ff */
[----:B------:R-:W-:Y:S01]  /*0b80*/  @!P0 FFMA R3, R3, 1.84467440737095516160e+19, RZ ;  /* 0x5f80000003038823 */ /* 0x000fe200000000ff */
[----:B------:R-:W-:Y:S02]  /*0b90*/  @!P1 FFMA R4, R4, 1.84467440737095516160e+19, RZ ;  /* 0x5f80000004049823 */ /* 0x000fe400000000ff */
[----:B------:R-:W-:-:S07]  /*0ba0*/  @!P1 IADD3 R9, PT, PT, R9, 0x40, RZ ;  /* 0x0000004009099810 */ /* 0x000fce0007ffe0ff */
.L_x_13:
[----:B------:R-:W-:Y:S01]  /*0bb0*/  LEA R11, R10, 0xc0800000, 0x17 ;  /* 0xc08000000a0b7811 */ /* 0x000fe200078eb8ff */
[----:B------:R-:W-:Y:S04]  /*0bc0*/  BSSY.RECONVERGENT B2, `(.L_x_18) ;  /* 0x0000036000027945 */ /* 0x000fe80003800200 */
[----:B------:R-:W-:Y:S01]  /*0bd0*/  IMAD.IADD R11, R4, 0x1, -R11 ;  /* 0x00000001040b7824 */ /* 0x000fe200078e0a0b */
[----:B------:R-:W-:-:S03]  /*0be0*/  IADD3 R4, PT, PT, R13, -0x7f, RZ ;  /* 0xffffff810d047810 */ /* 0x000fc60007ffe0ff */
[----:B------:R-:W0:Y:S01]  /*0bf0*/  MUFU.RCP R12, R11 ;  /* 0x0000000b000c7308 */ /* 0x000e220000001000 */
[----:B------:R-:W-:Y:S01]  /*0c00*/  FADD.FTZ R14, -R11, -RZ ;  /* 0x800000ff0b0e7221 */ /* 0x000fe20000010100 */
[C---:B------:R-:W-:Y:S01]  /*0c10*/  IMAD R3, R4.reuse, -0x800000, R3 ;  /* 0xff80000004037824 */ /* 0x040fe200078e0203 */
[----:B------:R-:W-:-:S05]  /*0c20*/  IADD3 R10, PT, PT, R4, 0x7f, -R10 ;  /* 0x0000007f040a7810 */ /* 0x000fca0007ffe80a */
[----:B------:R-:W-:Y:S02]  /*0c30*/  IMAD.IADD R10, R10, 0x1, R9 ;  /* 0x000000010a0a7824 */ /* 0x000fe400078e0209 */
[----:B0-----:R-:W-:-:S04]  /*0c40*/  FFMA R13, R12, R14, 1 ;  /* 0x3f8000000c0d7423 */ /* 0x001fc8000000000e */
[----:B------:R-:W-:-:S04]  /*0c50*/  FFMA R15, R12, R13, R12 ;  /* 0x0000000d0c0f7223 */ /* 0x000fc8000000000c */
[----:B------:R-:W-:-:S04]  /*0c60*/  FFMA R12, R3, R15, RZ ;  /* 0x0000000f030c7223 */ /* 0x000fc800000000ff */
[----:B------:R-:W-:-:S04]  /*0c70*/  FFMA R13, R14, R12, R3 ;  /* 0x0000000c0e0d7223 */ /* 0x000fc80000000003 */
[----:B------:R-:W-:-:S04]  /*0c80*/  FFMA R12, R15, R13, R12 ;  /* 0x0000000d0f0c7223 */ /* 0x000fc8000000000c */
[----:B------:R-:W-:-:S04]  /*0c90*/  FFMA R13, R14, R12, R3 ;  /* 0x0000000c0e0d7223 */ /* 0x000fc80000000003 */
[----:B------:R-:W-:-:S05]  /*0ca0*/  FFMA R3, R15, R13, R12 ;  /* 0x0000000d0f037223 */ /* 0x000fca000000000c */
[----:B------:R-:W-:-:S04]  /*0cb0*/  SHF.R.U32.HI R4, RZ, 0x17, R3 ;  /* 0x00000017ff047819 */ /* 0x000fc80000011603 */
[----:B------:R-:W-:-:S04]  /*0cc0*/  LOP3.LUT R4, R4, 0xff, RZ, 0xc0, !PT ;  /* 0x000000ff04047812 */ /* 0x000fc800078ec0ff */
[----:B------:R-:W-:-:S05]  /*0cd0*/  IADD3 R14, PT, PT, R4, R10, RZ ;  /* 0x0000000a040e7210 */ /* 0x000fca0007ffe0ff */
[----:B------:R-:W-:-:S05]  /*0ce0*/  VIADD R4, R14, 0xffffffff ;  /* 0xffffffff0e047836 */ /* 0x000fca0000000000 */
[----:B------:R-:W-:-:S13]  /*0cf0*/  ISETP.GE.U32.AND P0, PT, R4, 0xfe, PT ;  /* 0x000000fe0400780c */ /* 0x000fda0003f06070 */
[----:B------:R-:W-:Y:S05]  /*0d00*/  @!P0 BRA `(.L_x_19) ;  /* 0x0000000000808947 */ /* 0x000fea0003800000 */
[----:B------:R-:W-:-:S13]  /*0d10*/  ISETP.GT.AND P0, PT, R14, 0xfe, PT ;  /* 0x000000fe0e00780c */ /* 0x000fda0003f04270 */
[----:B------:R-:W-:Y:S05]  /*0d20*/  @P0 BRA `(.L_x_20) ;  /* 0x00000000006c0947 */ /* 0x000fea0003800000 */
[----:B------:R-:W-:-:S13]  /*0d30*/  ISETP.GE.AND P0, PT, R14, 0x1, PT ;  /* 0x000000010e00780c */ /* 0x000fda0003f06270 */
[----:B------:R-:W-:Y:S05]  /*0d40*/  @P0 BRA `(.L_x_21) ;  /* 0x0000000000740947 */ /* 0x000fea0003800000 */
[----:B------:R-:W-:Y:S02]  /*0d50*/  ISETP.GE.AND P0, PT, R14, -0x18, PT ;  /* 0xffffffe80e00780c */ /* 0x000fe40003f06270 */
[----:B------:R-:W-:-:S11]  /*0d60*/  LOP3.LUT R3, R3, 0x80000000, RZ, 0xc0, !PT ;  /* 0x8000000003037812 */ /* 0x000fd600078ec0ff */
[----:B------:R-:W-:Y:S05]  /*0d70*/  @!P0 BRA `(.L_x_21) ;  /* 0x0000000000688947 */ /* 0x000fea0003800000 */
[CCC-:B------:R-:W-:Y:S01]  /*0d80*/  FFMA.RZ R4, R15.reuse, R13.reuse, R12.reuse ;  /* 0x0000000d0f047223 */ /* 0x1c0fe2000000c00c */
[C---:B------:R-:W-:Y:S01]  /*0d90*/  IADD3 R11, PT, PT, R14.reuse, 0x20, RZ ;  /* 0x000000200e0b7810 */ /* 0x040fe20007ffe0ff */
[CCC-:B------:R-:W-:Y:S01]  /*0da0*/  FFMA.RM R9, R15.reuse, R13.reuse, R12.reuse ;  /* 0x0000000d0f097223 */ /* 0x1c0fe2000000400c */
[----:B------:R-:W-:Y:S02]  /*0db0*/  ISETP.NE.AND P2, PT, R14, RZ, PT ;  /* 0x000000ff0e00720c */ /* 0x000fe40003f45270 */
[----:B------:R-:W-:Y:S01]  /*0dc0*/  LOP3.LUT R10, R4, 0x7fffff, RZ, 0xc0, !PT ;  /* 0x007fffff040a7812 */ /* 0x000fe200078ec0ff */
[----:B------:R-:W-:Y:S01]  /*0dd0*/  FFMA.RP R4, R15, R13, R12 ;  /* 0x0000000d0f047223 */ /* 0x000fe2000000800c */
[----:B------:R-:W-:Y:S01]  /*0de0*/  IMAD.MOV R12, RZ, RZ, -R14 ;  /* 0x000000ffff0c7224 */ /* 0x000fe200078e0a0e */
[----:B------:R-:W-:Y:S02]  /*0df0*/  ISETP.NE.AND P1, PT, R14, RZ, PT ;  /* 0x000000ff0e00720c */ /* 0x000fe40003f25270 */
[----:B------:R-:W-:-:S02]  /*0e00*/  LOP3.LUT R10, R10, 0x800000, RZ, 0xfc, !PT ;  /* 0x008000000a0a7812 */ /* 0x000fc400078efcff */
[----:B------:R-:W-:Y:S02]  /*0e10*/  FSETP.NEU.FTZ.AND P0, PT, R4, R9, PT ;  /* 0x000000090400720b */ /* 0x000fe40003f1d000 */
[----:B------:R-:W-:Y:S02]  /*0e20*/  SHF.L.U32 R11, R10, R11, RZ ;  /* 0x0000000b0a0b7219 */ /* 0x000fe400000006ff */
[----:B------:R-:W-:Y:S02]  /*0e30*/  SEL R9, R12, RZ, P2 ;  /* 0x000000ff0c097207 */ /* 0x000fe40001000000 */
[----:B------:R-:W-:Y:S02]  /*0e40*/  ISETP.NE.AND P1, PT, R11, RZ, P1 ;  /* 0x000000ff0b00720c */ /* 0x000fe40000f25270 */
[----:B------:R-:W-:Y:S02]  /*0e50*/  SHF.R.U32.HI R9, RZ, R9, R10 ;  /* 0x00000009ff097219 */ /* 0x000fe4000001160a */
[----:B------:R-:W-:-:S02]  /*0e60*/  PLOP3.LUT P0, PT, P0, P1, PT, 0xf8, 0x8f ;  /* 0x00000000008f781c */ /* 0x000fc40000703f70 */
[----:B------:R-:W-:Y:S02]  /*0e70*/  SHF.R.U32.HI R11, RZ, 0x1, R9 ;  /* 0x00000001ff0b7819 */ /* 0x000fe40000011609 */
[----:B------:R-:W-:-:S04]  /*0e80*/  SEL R4, RZ, 0x1, !P0 ;  /* 0x00000001ff047807 */ /* 0x000fc80004000000 */
[----:B------:R-:W-:-:S04]  /*0e90*/  LOP3.LUT R4, R4, 0x1, R11, 0xf8, !PT ;  /* 0x0000000104047812 */ /* 0x000fc800078ef80b */
[----:B------:R-:W-:-:S04]  /*0ea0*/  LOP3.LUT R4, R4, R9, RZ, 0xc0, !PT ;  /* 0x0000000904047212 */ /* 0x000fc800078ec0ff */
[----:B------:R-:W-:-:S04]  /*0eb0*/  IADD3 R4, PT, PT, R11, R4, RZ ;  /* 0x000000040b047210 */ /* 0x000fc80007ffe0ff */
[----:B------:R-:W-:Y:S01]  /*0ec0*/  LOP3.LUT R3, R4, R3, RZ, 0xfc, !PT ;  /* 0x0000000304037212 */ /* 0x000fe200078efcff */
[----:B------:R-:W-:Y:S06]  /*0ed0*/  BRA `(.L_x_21) ;  /* 0x0000000000107947 */ /* 0x000fec0003800000 */
.L_x_20:
[----:B------:R-:W-:-:S04]  /*0ee0*/  LOP3.LUT R3, R3, 0x80000000, RZ, 0xc0, !PT ;  /* 0x8000000003037812 */ /* 0x000fc800078ec0ff */
[----:B------:R-:W-:Y:S01]  /*0ef0*/  LOP3.LUT R3, R3, 0x7f800000, RZ, 0xfc, !PT ;  /* 0x7f80000003037812 */ /* 0x000fe200078efcff */
[----:B------:R-:W-:Y:S06]  /*0f00*/  BRA `(.L_x_21) ;  /* 0x0000000000047947 */ /* 0x000fec0003800000 */
.L_x_19:
[----:B------:R-:W-:-:S07]  /*0f10*/  IMAD R3, R10, 0x800000, R3 ;  /* 0x008000000a037824 */ /* 0x000fce00078e0203 */
.L_x_21:
[----:B------:R-:W-:Y:S05]  /*0f20*/  BSYNC.RECONVERGENT B2 ;  /* 0x0000000000027941 */ /* 0x000fea0003800200 */
.L_x_18:
[----:B------:R-:W-:Y:S05]  /*0f30*/  BRA `(.L_x_22) ;  /* 0x0000000000207947 */ /* 0x000fea0003800000 */
.L_x_17:
[----:B------:R-:W-:-:S04]  /*0f40*/  LOP3.LUT R3, R4, 0x80000000, R3, 0x48, !PT ;  /* 0x8000000004037812 */ /* 0x000fc800078e4803 */
[----:B------:R-:W-:Y:S01]  /*0f50*/  LOP3.LUT R3, R3, 0x7f800000, RZ, 0xfc, !PT ;  /* 0x7f80000003037812 */ /* 0x000fe200078efcff */
[----:B------:R-:W-:Y:S06]  /*0f60*/  BRA `(.L_x_22) ;  /* 0x0000000000147947 */ /* 0x000fec0003800000 */
.L_x_16:
[----:B------:R-:W-:Y:S01]  /*0f70*/  LOP3.LUT R3, R4, 0x80000000, R3, 0x48, !PT ;  /* 0x8000000004037812 */ /* 0x000fe200078e4803 */
[----:B------:R-:W-:Y:S06]  /*0f80*/  BRA `(.L_x_22) ;  /* 0x00000000000c7947 */ /* 0x000fec0003800000 */
.L_x_15:
[----:B------:R-:W0:Y:S01]  /*0f90*/  MUFU.RSQ R3, -QNAN ;  /* 0xffc0000000037908 */ /* 0x000e220000001400 */
[----:B------:R-:W-:Y:S05]  /*0fa0*/  BRA `(.L_x_22) ;  /* 0x0000000000047947 */ /* 0x000fea0003800000 */
.L_x_14:
[----:B------:R-:W-:-:S07]  /*0fb0*/  FADD.FTZ R3, R3, R4 ;  /* 0x0000000403037221 */ /* 0x000fce0000010000 */
.L_x_22:
[----:B------:R-:W-:Y:S05]  /*0fc0*/  BSYNC.RECONVERGENT B1 ;  /* 0x0000000000017941 */ /* 0x000fea0003800200 */
.L_x_12:
[----:B------:R-:W-:-:S04]  /*0fd0*/  HFMA2 R9, -RZ, RZ, 0, 0 ;  /* 0x00000000ff097431 */ /* 0x000fc800000001ff */
[----:B0-----:R-:W-:Y:S05]  /*0fe0*/  RET.REL.NODEC R8 `(_Z28nv12_to_rgb_normalize_kernelPKhS0_Pfiiii10NormParams) ;  /* 0xfffffff008047950 */ /* 0x001fea0003c3ffff */
.L_x_23:
[----:B------:R-:W-:-:S00]  /*0ff0*/  BRA `(.L_x_23) ;  /* 0xfffffffc00fc7947 */ /* 0x000fc0000383ffff */
[----:B------:R-:W-:-:S00]  /*1000*/  NOP ;  /* 0x0000000000007918 */ /* 0x000fc00000000000 */
[----:B------:R-:W-:-:S00]  /*1010*/  NOP ;  /* 0x0000000000007918 */ /* 0x000fc00000000000 */
[----:B------:R-:W-:-:S00]  /*1020*/  NOP ;  /* 0x0000000000007918 */ /* 0x000fc00000000000 */
[----:B------:R-:W-:-:S00]  /*1030*/  NOP ;  /* 0x0000000000007918 */ /* 0x000fc00000000000 */
[----:B------:R-:W-:-:S00]  /*1040*/  NOP ;  /* 0x0000000000007918 */ /* 0x000fc00000000000 */
[----:B------:R-:W-:-:S00]  /*1050*/  NOP ;  /* 0x0000000000007918 */ /* 0x000fc00000000000 */
[----:B------:R-:W-:-:S00]  /*1060*/  NOP ;  /* 0x0000000000007918 */ /* 0x000fc00000000000 */
[----:B------:R-:W-:-:S00]  /*1070*/  NOP ;  /* 0x0000000000007918 */ /* 0x000fc00000000000 */
.L_x_74:


//--------------------- .text._Z35resize_bgra_to_rgb_normalize_kernelPKhPfiiiii10NormParams --------------------------
	.section	.text._Z35resize_bgra_to_rgb_normalize_kernelPKhPfiiiii10NormParams,"ax",@progbits
	.align	128
        .global         _Z35resize_bgra_to_rgb_normalize_kernelPKhPfiiiii10NormParams
        .type           _Z35resize_bgra_to_rgb_normalize_kernelPKhPfiiiii10NormParams,@function
        .size           _Z35resize_bgra_to_rgb_normalize_kernelPKhPfiiiii10NormParams,(.L_x_75 - _Z35resize_bgra_to_rgb_normalize_kernelPKhPfiiiii10NormParams)
        .other          _Z35resize_bgra_to_rgb_normalize_kernelPKhPfiiiii10NormParams,@"STO_CUDA_ENTRY STV_DEFAULT"
_Z35resize_bgra_to_rgb_normalize_kernelPKhPfiiiii10NormParams:
.text._Z35resize_bgra_to_rgb_normalize_kernelPKhPfiiiii10NormParams:
[----:B------:R-:W-:Y:S01]  /*0000*/  LDC R1, c[0x0][0x37c] ;  /* 0x0000df00ff017b82 */ /* 0x000fe20000000800 */
[----:B------:R-:W0:Y:S07]  /*0010*/  S2R R0, SR_TID.Y ;  /* 0x0000000000007919 */ /* 0x000e2e0000002200 */
[----:B------:R-:W1:Y:S01]  /*0020*/  LDC R10, c[0x0][0x360] ;  /* 0x0000d800ff0a7b82 */ /* 0x000e620000000800 */
[----:B------:R-:W2:Y:S01]  /*0030*/  LDCU UR6, c[0x0][0x3a0] ;  /* 0x00007400ff0677ac */ /* 0x000ea20008000800 */
[----:B------:R-:W1:Y:S01]  /*0040*/  S2R R3, SR_TID.X ;  /* 0x0000000000037919 */ /* 0x000e620000002100 */
[----:B------:R-:W3:Y:S05]  /*0050*/  LDCU UR7, c[0x0][0x39c] ;  /* 0x00007380ff0777ac */ /* 0x000eea0008000800 */
[----:B------:R-:W0:Y:S08]  /*0060*/  S2UR UR5, SR_CTAID.Y ;  /* 0x00000000000579c3 */ /* 0x000e300000002600 */
[----:B------:R-:W0:Y:S08]  /*0070*/  LDC R11, c[0x0][0x364] ;  /* 0x0000d900ff0b7b82 */ /* 0x000e300000000800 */
[----:B------:R-:W1:Y:S01]  /*0080*/  S2UR UR4, SR_CTAID.X ;  /* 0x00000000000479c3 */ /* 0x000e620000002500 */
[----:B0-----:R-:W-:-:S05]  /*0090*/  IMAD R11, R11, UR5, R0 ;  /* 0x000000050b0b7c24 */ /* 0x001fca000f8e0200 */
[----:B--2---:R-:W-:Y:S01]  /*00a0*/  ISETP.GE.AND P0, PT, R11, UR6, PT ;  /* 0x000000060b007c0c */ /* 0x004fe2000bf06270 */
[----:B-1----:R-:W-:-:S05]  /*00b0*/  IMAD R10, R10, UR4, R3 ;  /* 0x000000040a0a7c24 */ /* 0x002fca000f8e0203 */
[----:B---3--:R-:W-:-:S13]  /*00c0*/  ISETP.GE.OR P0, PT, R10, UR7, P0 ;  /* 0x000000070a007c0c */ /* 0x008fda0008706670 */
[----:B------:R-:W-:Y:S05]  /*00d0*/  @P0 EXIT ;  /* 0x000000000000094d */ /* 0x000fea0003800000 */
[----:B------:R-:W0:Y:S01]  /*00e0*/  LDCU UR4, c[0x0][0x390] ;  /* 0x00007200ff0477ac */ /* 0x000e220008000800 */
[----:B------:R-:W-:-:S04]  /*00f0*/  I2FP.F32.S32 R4, UR7 ;  /* 0x0000000700047c45 */ /* 0x000fc80008201400 */
[----:B------:R-:W1:Y:S01]  /*0100*/  MUFU.RCP R3, R4 ;  /* 0x0000000400037308 */ /* 0x000e620000001000 */
[----:B0-----:R-:W-:-:S07]  /*0110*/  I2FP.F32.S32 R0, UR4 ;  /* 0x0000000400007c45 */ /* 0x001fce0008201400 */
[----:B------:R-:W0:Y:S01]  /*0120*/  FCHK P0, R0, R4 ;  /* 0x0000000400007302 */ /* 0x000e220000000000 */
[----:B-1----:R-:W-:-:S04]  /*0130*/  FFMA R2, -R4, R3, 1 ;  /* 0x3f80000004027423 */ /* 0x002fc80000000103 */
[----:B------:R-:W-:-:S04]  /*0140*/  FFMA R3, R3, R2, R3 ;  /* 0x0000000203037223 */ /* 0x000fc80000000003 */
[----:B------:R-:W-:-:S04]  /*0150*/  FFMA R2, R0, R3, RZ ;  /* 0x0000000300027223 */ /* 0x000fc800000000ff */
[----:B------:R-:W-:-:S04]  /*0160*/  FFMA R5, -R4, R2, R0 ;  /* 0x0000000204057223 */ /* 0x000fc80000000100 */
[----:B------:R-:W-:Y:S01]  /*0170*/  FFMA R5, R3, R5, R2 ;  /* 0x0000000503057223 */ /* 0x000fe20000000002 */
[----:B0-----:R-:W-:Y:S06]  /*0180*/  @!P0 BRA `(.L_x_24) ;  /* 0x0000000000108947 */ /* 0x001fec0003800000 */
[----:B------:R-:W-:Y:S02]  /*0190*/  MOV R3, R0 ;  /* 0x0000000000037202 */ /* 0x000fe40000000f00 */
[----:B------:R-:W-:-:S07]  /*01a0*/  MOV R8, 0x1c0 ;  /* 0x000001c000087802 */ /* 0x000fce0000000f00 */
[----:B------:R-:W-:Y:S05]  /*01b0*/  CALL.REL.NOINC `($__internal_1_$__cuda_sm3x_div_rn_noftz_f32_slowpath) ;  /* 0x0000000c00487944 */ /* 0x000fea0003c00000 */
[----:B------:R-:W-:-:S07]  /*01c0*/  IMAD.MOV.U32 R5, RZ, RZ, R3 ;  /* 0x000000ffff057224 */ /* 0x000fce00078e0003 */
.L_x_24:
[----:B------:R-:W0:Y:S02]  /*01d0*/  LDCU UR4, c[0x0][0x3a0] ;  /* 0x00007400ff0477ac */ /* 0x000e240008000800 */
[----:B0-----:R-:W-:Y:S01]  /*01e0*/  I2FP.F32.U32 R4, UR4 ;  /* 0x0000000400047c45 */ /* 0x001fe20008201000 */
[----:B------:R-:W0:Y:S03]  /*01f0*/  LDCU UR4, c[0x0][0x394] ;  /* 0x00007280ff0477ac */ /* 0x000e260008000800 */
[----:B------:R-:W1:Y:S01]  /*0200*/  MUFU.RCP R3, R4 ;  /* 0x0000000400037308 */ /* 0x000e620000001000 */
[----:B0-----:R-:W-:Y:S01]  /*0210*/  I2FP.F32.S32 R2, UR4 ;  /* 0x0000000400027c45 */ /* 0x001fe20008201400 */
[----:B------:R-:W0:Y:S01]  /*0220*/  LDCU.64 UR4, c[0x0][0x358] ;  /* 0x00006b00ff0477ac */ /* 0x000e220008000a00 */
[----:B-1----:R-:W-:-:S05]  /*0230*/  FFMA R6, -R4, R3, 1 ;  /* 0x3f80000004067423 */ /* 0x002fca0000000103 */
[----:B------:R-:W1:Y:S01]  /*0240*/  FCHK P0, R2, R4 ;  /* 0x0000000402007302 */ /* 0x000e620000000000 */
[----:B------:R-:W-:-:S04]  /*0250*/  FFMA R3, R3, R6, R3 ;  /* 0x0000000603037223 */ /* 0x000fc80000000003 */
[----:B------:R-:W-:-:S04]  /*0260*/  FFMA R6, R2, R3, RZ ;  /* 0x0000000302067223 */ /* 0x000fc800000000ff */
[----:B------:R-:W-:-:S04]  /*0270*/  FFMA R7, -R4, R6, R2 ;  /* 0x0000000604077223 */ /* 0x000fc80000000102 */
[----:B------:R-:W-:Y:S01]  /*0280*/  FFMA R3, R3, R7, R6 ;  /* 0x0000000703037223 */ /* 0x000fe20000000006 */
[----:B01----:R-:W-:Y:S06]  /*0290*/  @!P0 BRA `(.L_x_25) ;  /* 0x00000000000c8947 */ /* 0x003fec0003800000 */
[----:B------:R-:W-:Y:S02]  /*02a0*/  MOV R3, R2 ;  /* 0x0000000200037202 */ /* 0x000fe40000000f00 */
[----:B------:R-:W-:-:S07]  /*02b0*/  MOV R8, 0x2d0 ;  /* 0x000002d000087802 */ /* 0x000fce0000000f00 */
[----:B------:R-:W-:Y:S05]  /*02c0*/  CALL.REL.NOINC `($__internal_1_$__cuda_sm3x_div_rn_noftz_f32_slowpath) ;  /* 0x0000000c00047944 */ /* 0x000fea0003c00000 */
.L_x_25:
[----:B------:R-:W-:Y:S01]  /*02d0*/  I2FP.F32.U32 R6, R11 ;  /* 0x0000000b00067245 */ /* 0x000fe20000201000 */
[----:B------:R-:W-:Y:S01]  /*02e0*/  FADD R8, R2, -1 ;  /* 0xbf80000002087421 */ /* 0x000fe20000000000 */
[----:B------:R-:W-:Y:S01]  /*02f0*/  I2FP.F32.S32 R4, R10 ;  /* 0x0000000a00047245 */ /* 0x000fe20000201400 */
[----:B------:R-:W-:Y:S01]  /*0300*/  FADD R7, R0, -1 ;  /* 0xbf80000000077421 */ /* 0x000fe20000000000 */
[----:B------:R-:W0:Y:S01]  /*0310*/  LDCU.64 UR6, c[0x0][0x380] ;  /* 0x00007000ff0677ac */ /* 0x000e220008000a00 */
[----:B------:R-:W-:Y:S02]  /*0320*/  FADD R6, R6, 0.5 ;  /* 0x3f00000006067421 */ /* 0x000fe40000000000 */
[----:B------:R-:W-:Y:S02]  /*0330*/  FADD R4, R4, 0.5 ;  /* 0x3f00000004047421 */ /* 0x000fe40000000000 */
[----:B------:R-:W-:Y:S02]  /*0340*/  FFMA R3, R6, R3, -0.5 ;  /* 0xbf00000006037423 */ /* 0x000fe40000000003 */
[----:B------:R-:W-:-:S02]  /*0350*/  FFMA R2, R4, R5, -0.5 ;  /* 0xbf00000004027423 */ /* 0x000fc40000000005 */
[----:B------:R-:W1:Y:S01]  /*0360*/  LDC.64 R4, c[0x0][0x398] ;  /* 0x0000e600ff047b82 */ /* 0x000e620000000a00 */
[----:B------:R-:W-:Y:S02]  /*0370*/  FMNMX R3, R3, R8, PT ;  /* 0x0000000803037209 */ /* 0x000fe40003800000 */
[----:B------:R-:W-:Y:S02]  /*0380*/  FMNMX R2, R2, R7, PT ;  /* 0x0000000702027209 */ /* 0x000fe40003800000 */
[----:B------:R-:W-:Y:S02]  /*0390*/  FMNMX R16, RZ, R3, !PT ;  /* 0x00000003ff107209 */ /* 0x000fe40007800000 */
[----:B------:R-:W-:Y:S01]  /*03a0*/  FMNMX R18, RZ, R2, !PT ;  /* 0x00000002ff127209 */ /* 0x000fe20007800000 */
[----:B------:R-:W2:Y:S01]  /*03b0*/  LDC.64 R8, c[0x0][0x390] ;  /* 0x0000e400ff087b82 */ /* 0x000ea20000000a00 */
[----:B------:R-:W1:Y:S08]  /*03c0*/  F2I.TRUNC.NTZ R17, R16 ;  /* 0x0000001000117305 */ /* 0x000e70000020f100 */
[----:B------:R-:W3:Y:S01]  /*03d0*/  F2I.TRUNC.NTZ R19, R18 ;  /* 0x0000001200137305 */ /* 0x000ee2000020f100 */
[----:B-1----:R-:W-:-:S02]  /*03e0*/  IMAD R3, R17, R4, RZ ;  /* 0x0000000411037224 */ /* 0x002fc400078e02ff */
[----:B--2---:R-:W-:Y:S01]  /*03f0*/  VIADD R0, R8, 0xffffffff ;  /* 0xffffffff08007836 */ /* 0x004fe20000000000 */
[----:B------:R-:W-:Y:S01]  /*0400*/  IADD3 R2, PT, PT, R9, -0x1, RZ ;  /* 0xffffffff09027810 */ /* 0x000fe20007ffe0ff */
[----:B---3--:R-:W-:-:S03]  /*0410*/  IMAD.SHL.U32 R6, R19, 0x4, RZ ;  /* 0x0000000413067824 */ /* 0x008fc600078e00ff */
[----:B------:R-:W-:Y:S01]  /*0420*/  VIADDMNMX R0, R19, 0x1, R0, PT ;  /* 0x0000000113007846 */ /* 0x000fe20003800100 */
[----:B------:R-:W-:-:S03]  /*0430*/  IMAD R7, R17, R4, R6 ;  /* 0x0000000411077224 */ /* 0x000fc600078e0206 */
[C---:B------:R-:W-:Y:S01]  /*0440*/  LEA R8, R0.reuse, R3, 0x2 ;  /* 0x0000000300087211 */ /* 0x040fe200078e10ff */
[----:B------:R-:W-:Y:S01]  /*0450*/  IMAD.SHL.U32 R0, R0, 0x4, RZ ;  /* 0x0000000400007824 */ /* 0x000fe200078e00ff */
[----:B------:R-:W-:Y:S02]  /*0460*/  VIADDMNMX R3, R17, 0x1, R2, PT ;  /* 0x0000000111037846 */ /* 0x000fe40003800102 */
[C---:B0-----:R-:W-:Y:S02]  /*0470*/  IADD3 R20, P1, PT, R8.reuse, UR6, RZ ;  /* 0x0000000608147c10 */ /* 0x041fe4000ff3e0ff */
[----:B------:R-:W-:Y:S01]  /*0480*/  IADD3 R2, P0, PT, R7, UR6, RZ ;  /* 0x0000000607027c10 */ /* 0x000fe2000ff1e0ff */
[CC--:B------:R-:W-:Y:S01]  /*0490*/  IMAD R9, R3.reuse, R4.reuse, R6 ;  /* 0x0000000403097224 */ /* 0x0c0fe200078e0206 */
[----:B------:R-:W-:Y:S01]  /*04a0*/  LEA.HI.X.SX32 R21, R8, UR7, 0x1, P1 ;  /* 0x0000000708157c11 */ /* 0x000fe200088f0eff */
[----:B------:R-:W-:Y:S01]  /*04b0*/  IMAD R12, R3, R4, R0 ;  /* 0x00000004030c7224 */ /* 0x000fe200078e0200 */
[----:B------:R-:W-:-:S02]  /*04c0*/  LEA.HI.X.SX32 R3, R7, UR7, 0x1, P0 ;  /* 0x0000000707037c11 */ /* 0x000fc400080f0eff */
[C---:B------:R-:W-:Y:S01]  /*04d0*/  IADD3 R6, P1, PT, R9.reuse, UR6, RZ ;  /* 0x0000000609067c10 */ /* 0x040fe2000ff3e0ff */
[----:B------:R-:W2:Y:S01]  /*04e0*/  LDG.E.U8.CONSTANT R23, desc[UR4][R20.64+0x2] ;  /* 0x0000020414177981 */ /* 0x000ea2000c1e9100 */
[C---:B------:R-:W-:Y:S02]  /*04f0*/  IADD3 R8, P0, PT, R12.reuse, UR6, RZ ;  /* 0x000000060c087c10 */ /* 0x040fe4000ff1e0ff */
[----:B------:R-:W-:Y:S01]  /*0500*/  LEA.HI.X.SX32 R7, R9, UR7, 0x1, P1 ;  /* 0x0000000709077c11 */ /* 0x000fe200088f0eff */
[----:B------:R-:W3:Y:S01]  /*0510*/  LDG.E.U8.CONSTANT R4, desc[UR4][R2.64+0x2] ;  /* 0x0000020402047981 */ /* 0x000ee2000c1e9100 */
[----:B------:R-:W-:-:S03]  /*0520*/  LEA.HI.X.SX32 R9, R12, UR7, 0x1, P0 ;  /* 0x000000070c097c11 */ /* 0x000fc600080f0eff */
[----:B------:R-:W4:Y:S04]  /*0530*/  LDG.E.U8.CONSTANT R0, desc[UR4][R20.64+0x1] ;  /* 0x0000010414007981 */ /* 0x000f28000c1e9100 */
[----:B------:R0:W5:Y:S04]  /*0540*/  LDG.E.U8.CONSTANT R15, desc[UR4][R20.64] ;  /* 0x00000004140f7981 */ /* 0x000168000c1e9100 */
[----:B------:R-:W5:Y:S04]  /*0550*/  LDG.E.U8.CONSTANT R13, desc[UR4][R6.64+0x2] ;  /* 0x00000204060d7981 */ /* 0x000f68000c1e9100 */
[----:B------:R-:W5:Y:S04]  /*0560*/  LDG.E.U8.CONSTANT R14, desc[UR4][R8.64+0x2] ;  /* 0x00000204080e7981 */ /* 0x000f68000c1e9100 */
[----:B------:R-:W5:Y:S04]  /*0570*/  LDG.E.U8.CONSTANT R12, desc[UR4][R2.64+0x1] ;  /* 0x00000104020c7981 */ /* 0x000f68000c1e9100 */
[----:B------:R1:W5:Y:S04]  /*0580*/  LDG.E.U8.CONSTANT R22, desc[UR4][R2.64] ;  /* 0x0000000402167981 */ /* 0x000368000c1e9100 */
[----:B------:R-:W5:Y:S04]  /*0590*/  LDG.E.U8.CONSTANT R24, desc[UR4][R6.64+0x1] ;  /* 0x0000010406187981 */ /* 0x000f68000c1e9100 */
[----:B------:R1:W5:Y:S04]  /*05a0*/  LDG.E.U8.CONSTANT R25, desc[UR4][R6.64] ;  /* 0x0000000406197981 */ /* 0x000368000c1e9100 */
[----:B------:R-:W5:Y:S04]  /*05b0*/  LDG.E.U8.CONSTANT R26, desc[UR4][R8.64+0x1] ;  /* 0x00000104081a7981 */ /* 0x000f68000c1e9100 */
[----:B------:R2:W5:Y:S01]  /*05c0*/  LDG.E.U8.CONSTANT R27, desc[UR4][R8.64] ;  /* 0x00000004081b7981 */ /* 0x000562000c1e9100 */
[----:B------:R-:W-:Y:S01]  /*05d0*/  HFMA2 R28, -RZ, RZ, 0.9375, -7.688999176025390625e-06 ;  /* 0x3b808081ff1c7431 */ /* 0x000fe200000001ff */
[----:B------:R-:W-:Y:S01]  /*05e0*/  I2FP.F32.S32 R17, R17 ;  /* 0x0000001100117245 */ /* 0x000fe20000201400 */
[----:B0-----:R-:W-:Y:S01]  /*05f0*/  IMAD.MOV.U32 R21, RZ, RZ, 0x437f0000 ;  /* 0x437f0000ff157424 */ /* 0x001fe200078e00ff */
[----:B------:R-:W-:-:S03]  /*0600*/  I2FP.F32.S32 R19, R19 ;  /* 0x0000001300137245 */ /* 0x000fc60000201400 */
[----:B------:R-:W-:Y:S02]  /*0610*/  FADD R16, R16, -R17 ;  /* 0x8000001110107221 */ /* 0x000fe40000000000 */
[----:B------:R-:W-:Y:S01]  /*0620*/  FADD R19, R18, -R19 ;  /* 0x8000001312137221 */ /* 0x000fe20000000000 */
[----:B------:R-:W-:Y:S01]  /*0630*/  FFMA R17, R28, -R21, 1 ;  /* 0x3f8000001c117423 */ /* 0x000fe20000000815 */
[----:B------:R-:W-:-:S03]  /*0640*/  FADD R18, -R16, 1 ;  /* 0x3f80000010127421 */ /* 0x000fc60000000100 */
[----:B-1----:R-:W-:Y:S01]  /*0650*/  FFMA R2, R17, R28, 0.0039215688593685626984 ;  /* 0x3b80808111027423 */ /* 0x002fe2000000001c */
[C---:B------:R-:W-:Y:S01]  /*0660*/  FADD R17, -R19.reuse, 1 ;  /* 0x3f80000013117421 */ /* 0x040fe20000000100 */
[----:B------:R-:W-:-:S03]  /*0670*/  FMUL R3, R19, R18 ;  /* 0x0000001213037220 */ /* 0x000fc60000400000 */
[----:B------:R-:W-:Y:S01]  /*0680*/  FMUL R7, R17, R18 ;  /* 0x0000001211077220 */ /* 0x000fe20000400000 */
[----:B------:R-:W-:Y:S01]  /*0690*/  FMUL R6, R19, R16 ;  /* 0x0000001013067220 */ /* 0x000fe20000400000 */
[----:B------:R-:W-:Y:S01]  /*06a0*/  BSSY.RECONVERGENT B0, `(.L_x_26) ;  /* 0x0000024000007945 */ /* 0x000fe20003800200 */
[----:B------:R-:W-:Y:S01]  /*06b0*/  IMAD R5, R11, R5, R10 ;  /* 0x000000050b057224 */ /* 0x000fe200078e020a */
[----:B--2---:R-:W-:Y:S02]  /*06c0*/  I2FP.F32.U32 R8, R23 ;  /* 0x0000001700087245 */ /* 0x004fe40000201000 */
[----:B---3--:R-:W-:-:S03]  /*06d0*/  I2FP.F32.U32 R4, R4 ;  /* 0x0000000400047245 */ /* 0x008fc60000201000 */
[----:B------:R-:W-:Y:S01]  /*06e0*/  FMUL R8, R3, R8 ;  /* 0x0000000803087220 */ /* 0x000fe20000400000 */
[----:B----4-:R-:W-:Y:S01]  /*06f0*/  I2FP.F32.U32 R18, R0 ;  /* 0x0000000000127245 */ /* 0x010fe20000201000 */
[----:B------:R-:W-:Y:S02]  /*0700*/  FMUL R0, R16, R17 ;  /* 0x0000001110007220 */ /* 0x000fe40000400000 */
[----:B------:R-:W-:Y:S01]  /*0710*/  FFMA R9, R7, R4, R8 ;  /* 0x0000000407097223 */ /* 0x000fe20000000008 */
[----:B-----5:R-:W-:Y:S02]  /*0720*/  I2FP.F32.U32 R20, R15 ;  /* 0x0000000f00147245 */ /* 0x020fe40000201000 */
[----:B------:R-:W-:Y:S01]  /*0730*/  I2FP.F32.U32 R13, R13 ;  /* 0x0000000d000d7245 */ /* 0x000fe20000201000 */
[C---:B------:R-:W-:Y:S02]  /*0740*/  FMUL R18, R3.reuse, R18 ;  /* 0x0000001203127220 */ /* 0x040fe40000400000 */
[----:B------:R-:W-:Y:S01]  /*0750*/  FMUL R15, R3, R20 ;  /* 0x00000014030f7220 */ /* 0x000fe20000400000 */
[----:B------:R-:W-:Y:S01]  /*0760*/  I2FP.F32.U32 R14, R14 ;  /* 0x0000000e000e7245 */ /* 0x000fe20000201000 */
[----:B------:R-:W-:-:S04]  /*0770*/  FFMA R3, R0, R13, R9 ;  /* 0x0000000d00037223 */ /* 0x000fc80000000009 */
[----:B------:R-:W-:Y:S01]  /*0780*/  FFMA R3, R6, R14, R3 ;  /* 0x0000000e06037223 */ /* 0x000fe20000000003 */
[----:B------:R-:W-:-:S03]  /*0790*/  I2FP.F32.U32 R12, R12 ;  /* 0x0000000c000c7245 */ /* 0x000fc60000201000 */
[----:B------:R-:W0:Y:S01]  /*07a0*/  FCHK P0, R3, 255 ;  /* 0x437f000003007902 */ /* 0x000e220000000000 */
[----:B------:R-:W-:Y:S01]  /*07b0*/  I2FP.F32.U32 R22, R22 ;  /* 0x0000001600167245 */ /* 0x000fe20000201000 */
[----:B------:R-:W-:Y:S01]  /*07c0*/  FFMA R9, R7, R12, R18 ;  /* 0x0000000c07097223 */ /* 0x000fe20000000012 */
[----:B------:R-:W-:-:S03]  /*07d0*/  I2FP.F32.U32 R24, R24 ;  /* 0x0000001800187245 */ /* 0x000fc60000201000 */
[----:B------:R-:W-:Y:S01]  /*07e0*/  FFMA R15, R7, R22, R15 ;  /* 0x00000016070f7223 */ /* 0x000fe2000000000f */
[----:B------:R-:W-:Y:S01]  /*07f0*/  FFMA R7, R3, R2, RZ ;  /* 0x0000000203077223 */ /* 0x000fe200000000ff */
[----:B------:R-:W-:Y:S01]  /*0800*/  I2FP.F32.U32 R25, R25 ;  /* 0x0000001900197245 */ /* 0x000fe20000201000 */
[C---:B------:R-:W-:Y:S01]  /*0810*/  FFMA R9, R0.reuse, R24, R9 ;  /* 0x0000001800097223 */ /* 0x040fe20000000009 */
[----:B------:R-:W-:Y:S01]  /*0820*/  I2FP.F32.U32 R26, R26 ;  /* 0x0000001a001a7245 */ /* 0x000fe20000201000 */
[----:B------:R-:W-:Y:S02]  /*0830*/  FFMA R8, R7, -255, R3 ;  /* 0xc37f000007087823 */ /* 0x000fe40000000003 */
[----:B------:R-:W-:Y:S01]  /*0840*/  FFMA R15, R0, R25, R15 ;  /* 0x00000019000f7223 */ /* 0x000fe2000000000f */
[----:B------:R-:W-:Y:S01]  /*0850*/  I2FP.F32.U32 R4, R27 ;  /* 0x0000001b00047245 */ /* 0x000fe20000201000 */
[----:B------:R-:W-:Y:S01]  /*0860*/  FFMA R7, R2, R8, R7 ;  /* 0x0000000802077223 */ /* 0x000fe20000000007 */
[----:B------:R-:W-:-:S03]  /*0870*/  FFMA R2, R6, R26, R9 ;  /* 0x0000001a06027223 */ /* 0x000fc60000000009 */
[----:B------:R-:W-:Y:S01]  /*0880*/  FFMA R0, R6, R4, R15 ;  /* 0x0000000406007223 */ /* 0x000fe2000000000f */
[----:B0-----:R-:W-:Y:S06]  /*0890*/  @!P0 BRA `(.L_x_27) ;  /* 0x0000000000108947 */ /* 0x001fec0003800000 */
[----:B------:R-:W-:Y:S02]  /*08a0*/  MOV R4, 0x437f0000 ;  /* 0x437f000000047802 */ /* 0x000fe40000000f00 */
[----:B------:R-:W-:-:S07]  /*08b0*/  MOV R8, 0x8d0 ;  /* 0x000008d000087802 */ /* 0x000fce0000000f00 */
[----:B------:R-:W-:Y:S05]  /*08c0*/  CALL.REL.NOINC `($__internal_1_$__cuda_sm3x_div_rn_noftz_f32_slowpath) ;  /* 0x0000000400847944 */ /* 0x000fea0003c00000 */
[----:B------:R-:W-:-:S07]  /*08d0*/  IMAD.MOV.U32 R7, RZ, RZ, R3 ;  /* 0x000000ffff077224 */ /* 0x000fce00078e0003 */
.L_x_27:
[----:B------:R-:W-:Y:S05]  /*08e0*/  BSYNC.RECONVERGENT B0 ;  /* 0x0000000000007941 */ /* 0x000fea0003800200 */
.L_x_26:
        /* <DEDUP_REMOVED lines=13> */
[----:B------:R-:W-:Y:S02]  /*09c0*/  MOV R8, 0x9f0 ;  /* 0x000009f000087802 */ /* 0x000fe40000000f00 */
[----:B0-----:R-:W-:-:S07]  /*09d0*/  MOV R4, UR6 ;  /* 0x0000000600047c02 */ /* 0x001fce0008000f00 */
[----:B------:R-:W-:Y:S05]  /*09e0*/  CALL.REL.NOINC `($__internal_1_$__cuda_sm3x_div_rn_noftz_f32_slowpath) ;  /* 0x00000004003c7944 */ /* 0x000fea0003c00000 */
[----:B------:R-:W-:-:S07]  /*09f0*/  IMAD.MOV.U32 R9, RZ, RZ, R3 ;  /* 0x000000ffff097224 */ /* 0x000fce00078e0003 */
.L_x_29:
[----:B------:R-:W-:Y:S05]  /*0a00*/  BSYNC.RECONVERGENT B0 ;  /* 0x0000000000007941 */ /* 0x000fea0003800200 */
.L_x_28:
[----:B------:R-:W0:Y:S01]  /*0a10*/  LDC.64 R6, c[0x0][0x388] ;  /* 0x0000e200ff067b82 */ /* 0x000e220000000a00 */
[----:B------:R-:W-:Y:S02]  /*0a20*/  HFMA2 R3, -RZ, RZ, 0.9375, -7.688999176025390625e-06 ;  /* 0x3b808081ff037431 */ /* 0x000fe400000001ff */
[----:B------:R-:W-:Y:S01]  /*0a30*/  IMAD.MOV.U32 R4, RZ, RZ, 0x437f0000 ;  /* 0x437f0000ff047424 */ /* 0x000fe200078e00ff */
[----:B------:R-:W1:Y:S01]  /*0a40*/  FCHK P0, R2, 255 ;  /* 0x437f000002007902 */ /* 0x000e620000000000 */
[----:B------:R-:W-:Y:S02]  /*0a50*/  BSSY.RECONVERGENT B0, `(.L_x_30) ;  /* 0x000000d000007945 */ /* 0x000fe40003800200 */
[----:B------:R-:W-:-:S04]  /*0a60*/  FFMA R4, R3, -R4, 1 ;  /* 0x3f80000003047423 */ /* 0x000fc80000000804 */
[----:B------:R-:W-:-:S04]  /*0a70*/  FFMA R8, R4, R3, 0.0039215688593685626984 ;  /* 0x3b80808104087423 */ /* 0x000fc80000000003 */
[----:B------:R-:W-:-:S04]  /*0a80*/  FFMA R3, R2, R8, RZ ;  /* 0x0000000802037223 */ /* 0x000fc800000000ff */
[----:B------:R-:W-:Y:S01]  /*0a90*/  FFMA R4, R3, -255, R2 ;  /* 0xc37f000003047823 */ /* 0x000fe20000000002 */
[----:B0-----:R-:W-:-:S04]  /*0aa0*/  IMAD.WIDE R6, R5, 0x4, R6 ;  /* 0x0000000405067825 */ /* 0x001fc800078e0206 */
[----:B------:R-:W-:Y:S01]  /*0ab0*/  FFMA R3, R8, R4, R3 ;  /* 0x0000000408037223 */ /* 0x000fe20000000003 */
[----:B------:R0:W-:Y:S01]  /*0ac0*/  STG.E desc[UR4][R6.64], R9 ;  /* 0x0000000906007986 */ /* 0x0001e2000c101904 */
[----:B-1----:R-:W-:Y:S05]  /*0ad0*/  @!P0 BRA `(.L_x_31) ;  /* 0x0000000000108947 */ /* 0x002fea0003800000 */
[----:B------:R-:W-:Y:S01]  /*0ae0*/  MOV R3, R2 ;  /* 0x0000000200037202 */ /* 0x000fe20000000f00 */
[----:B------:R-:W-:Y:S01]  /*0af0*/  IMAD.MOV.U32 R4, RZ, RZ, 0x437f0000 ;  /* 0x437f0000ff047424 */ /* 0x000fe200078e00ff */
[----:B------:R-:W-:-:S07]  /*0b00*/  MOV R8, 0xb20 ;  /* 0x00000b2000087802 */ /* 0x000fce0000000f00 */
[----:B0-----:R-:W-:Y:S05]  /*0b10*/  CALL.REL.NOINC `($__internal_1_$__cuda_sm3x_div_rn_noftz_f32_slowpath) ;  /* 0x0000000000f07944 */ /* 0x001fea0003c00000 */
.L_x_31:
[----:B------:R-:W-:Y:S05]  /*0b20*/  BSYNC.RECONVERGENT B0 ;  /* 0x0000000000007941 */ /* 0x000fea0003800200 */
.L_x_30:
[----:B------:R-:W1:Y:S01]  /*0b30*/  LDC R8, c[0x0][0x3b4] ;  /* 0x0000ed00ff087b82 */ /* 0x000e620000000800 */
[----:B------:R-:W2:Y:S01]  /*0b40*/  LDCU UR6, c[0x0][0x3a8] ;  /* 0x00007500ff0677ac */ /* 0x000ea20008000800 */
[----:B------:R-:W-:Y:S01]  /*0b50*/  BSSY.RECONVERGENT B0, `(.L_x_32) ;  /* 0x0000012000007945 */ /* 0x000fe20003800200 */
[----:B------:R-:W3:Y:S05]  /*0b60*/  LDCU UR7, c[0x0][0x3a0] ;  /* 0x00007400ff0777ac */ /* 0x000eea0008000800 */
[----:B------:R-:W3:Y:S01]  /*0b70*/  LDC R10, c[0x0][0x39c] ;  /* 0x0000e700ff0a7b82 */ /* 0x000ee20000000800 */
[----:B--2---:R-:W-:Y:S01]  /*0b80*/  FADD R3, R3, -UR6 ;  /* 0x8000000603037e21 */ /* 0x004fe20008000000 */
[----:B-1----:R-:W1:Y:S08]  /*0b90*/  MUFU.RCP R2, R8 ;  /* 0x0000000800027308 */ /* 0x002e700000001000 */
[----:B------:R-:W2:Y:S01]  /*0ba0*/  FCHK P0, R3, R8 ;  /* 0x0000000803007302 */ /* 0x000ea20000000000 */
[----:B-1----:R-:W-:-:S04]  /*0bb0*/  FFMA R5, R2, -R8, 1 ;  /* 0x3f80000002057423 */ /* 0x002fc80000000808 */
[----:B------:R-:W-:Y:S01]  /*0bc0*/  FFMA R2, R2, R5, R2 ;  /* 0x0000000502027223 */ /* 0x000fe20000000002 */
[----:B---3--:R-:W-:-:S03]  /*0bd0*/  IMAD R5, R10, UR7, RZ ;  /* 0x000000070a057c24 */ /* 0x008fc6000f8e02ff */
[----:B------:R-:W-:-:S04]  /*0be0*/  FFMA R4, R3, R2, RZ ;  /* 0x0000000203047223 */ /* 0x000fc800000000ff */
[----:B0-----:R-:W-:-:S04]  /*0bf0*/  FFMA R9, R4, -R8, R3 ;  /* 0x8000000804097223 */ /* 0x001fc80000000003 */
[----:B------:R-:W-:Y:S01]  /*0c00*/  FFMA R9, R2, R9, R4 ;  /* 0x0000000902097223 */ /* 0x000fe20000000004 */
[----:B--2---:R-:W-:Y:S06]  /*0c10*/  @!P0 BRA `(.L_x_33) ;  /* 0x0000000000148947 */ /* 0x004fec0003800000 */
[----:B------:R-:W0:Y:S01]  /*0c20*/  LDCU UR6, c[0x0][0x3b4] ;  /* 0x00007680ff0677ac */ /* 0x000e220008000800 */
[----:B------:R-:W-:Y:S02]  /*0c30*/  MOV R8, 0xc60 ;  /* 0x00000c6000087802 */ /* 0x000fe40000000f00 */
[----:B0-----:R-:W-:-:S07]  /*0c40*/  MOV R4, UR6 ;  /* 0x0000000600047c02 */ /* 0x001fce0008000f00 */
[----:B------:R-:W-:Y:S05]  /*0c50*/  CALL.REL.NOINC `($__internal_1_$__cuda_sm3x_div_rn_noftz_f32_slowpath) ;  /* 0x0000000000a07944 */ /* 0x000fea0003c00000 */
[----:B------:R-:W-:-:S07]  /*0c60*/  IMAD.MOV.U32 R9, RZ, RZ, R3 ;  /* 0x000000ffff097224 */ /* 0x000fce00078e0003 */
.L_x_33:
[----:B------:R-:W-:Y:S05]  /*0c70*/  BSYNC.RECONVERGENT B0 ;  /* 0x0000000000007941 */ /* 0x000fea0003800200 */
.L_x_32:
[----:B------:R-:W-:Y:S02]  /*0c80*/  HFMA2 R2, -RZ, RZ, 0.9375, -7.688999176025390625e-06 ;  /* 0x3b808081ff027431 */ /* 0x000fe400000001ff */
[----:B------:R-:W-:Y:S01]  /*0c90*/  IMAD.WIDE R6, R5, 0x4, R6 ;  /* 0x0000000405067825 */ /* 0x000fe200078e0206 */
[----:B------:R-:W0:Y:S01]  /*0ca0*/  FCHK P0, R0, 255 ;  /* 0x437f000000007902 */ /* 0x000e220000000000 */
[----:B------:R-:W-:Y:S02]  /*0cb0*/  BSSY.RECONVERGENT B0, `(.L_x_34) ;  /* 0x000000d000007945 */ /* 0x000fe40003800200 */
        /* <DEDUP_REMOVED lines=11> */
[----:B------:R-:W-:Y:S05]  /*0d70*/  CALL.REL.NOINC `($__internal_1_$__cuda_sm3x_div_rn_noftz_f32_slowpath) ;  /* 0x0000000000587944 */ /* 0x000fea0003c00000 */
.L_x_35:
[----:B------:R-:W-:Y:S05]  /*0d80*/  BSYNC.RECONVERGENT B0 ;  /* 0x0000000000007941 */ /* 0x000fea0003800200 */
.L_x_34:
        /* <DEDUP_REMOVED lines=17> */
.L_x_37:
[----:B------:R-:W-:Y:S05]  /*0ea0*/  BSYNC.RECONVERGENT B0 ;  /* 0x0000000000007941 */ /* 0x000fea0003800200 */
.L_x_36:
[----:B------:R-:W-:-:S05]  /*0eb0*/  IMAD.WIDE R6, R5, 0x4, R6 ;  /* 0x0000000405067825 */ /* 0x000fca00078e0206 */
[----:B------:R-:W-:Y:S01]  /*0ec0*/  STG.E desc[UR4][R6.64], R9 ;  /* 0x0000000906007986 */ /* 0x000fe2000c101904 */
[----:B------:R-:W-:Y:S05]  /*0ed0*/  EXIT ;  /* 0x000000000000794d */ /* 0x000fea0003800000 */
        .weak           $__internal_1_$__cuda_sm3x_div_rn_noftz_f32_slowpath
        .type           $__internal_1_$__cuda_sm3x_div_rn_noftz_f32_slowpath,@function
        .size           $__internal_1_$__cuda_sm3x_div_rn_noftz_f32_slowpath,(.L_x_75 - $__internal_1_$__cuda_sm3x_div_rn_noftz_f32_slowpath)
$__internal_1_$__cuda_sm3x_div_rn_noftz_f32_slowpath:
[----:B------:R-:W-:Y:S01]  /*0ee0*/  SHF.R.U32.HI R9, RZ, 0x17, R4 ;  /* 0x00000017ff097819 */ /* 0x000fe20000011604 */
[----:B------:R-:W-:Y:S01]  /*0ef0*/  BSSY.RECONVERGENT B1, `(.L_x_38) ;  /* 0x0000062000017945 */ /* 0x000fe20003800200 */
[----:B------:R-:W-:Y:S02]  /*0f00*/  SHF.R.U32.HI R12, RZ, 0x17, R3 ;  /* 0x00000017ff0c7819 */ /* 0x000fe40000011603 */
[----:B------:R-:W-:Y:S02]  /*0f10*/  LOP3.LUT R9, R9, 0xff, RZ, 0xc0, !PT ;  /* 0x000000ff09097812 */ /* 0x000fe400078ec0ff */
[----:B------:R-:W-:Y:S02]  /*0f20*/  LOP3.LUT R16, R12, 0xff, RZ, 0xc0, !PT ;  /* 0x000000ff0c107812 */ /* 0x000fe400078ec0ff */
[----:B------:R-:W-:-:S03]  /*0f30*/  IADD3 R14, PT, PT, R9, -0x1, RZ ;  /* 0xffffffff090e7810 */ /* 0x000fc60007ffe0ff */
[----:B------:R-:W-:Y:S01]  /*0f40*/  VIADD R13, R16, 0xffffffff ;  /* 0xffffffff100d7836 */ /* 0x000fe20000000000 */
[----:B------:R-:W-:-:S04]  /*0f50*/  ISETP.GT.U32.AND P0, PT, R14, 0xfd, PT ;  /* 0x000000fd0e00780c */ /* 0x000fc80003f04070 */
[----:B------:R-:W-:-:S13]  /*0f60*/  ISETP.GT.U32.OR P0, PT, R13, 0xfd, P0 ;  /* 0x000000fd0d00780c */ /* 0x000fda0000704470 */
[----:B------:R-:W-:Y:S01]  /*0f70*/  @!P0 MOV R12, RZ ;  /* 0x000000ff000c8202 */ /* 0x000fe20000000f00 */
        /* <DEDUP_REMOVED lines=19> */
[----:B------:R-:W-:Y:S01]  /*10b0*/  @P0 IMAD.MOV.U32 R12, RZ, RZ, RZ ;  /* 0x000000ffff0c0224 */ /* 0x000fe200078e00ff */
[----:B------:R-:W-:Y:S01]  /*10c0*/  @!P0 MOV R12, 0xffffffc0 ;  /* 0xffffffc0000c8802 */ /* 0x000fe20000000f00 */
[----:B------:R-:W-:Y:S01]  /*10d0*/  @!P0 FFMA R3, R3, 1.84467440737095516160e+19, RZ ;  /* 0x5f80000003038823 */ /* 0x000fe200000000ff */
[----:B------:R-:W-:-:S03]  /*10e0*/  @!P1 FFMA R4, R4, 1.84467440737095516160e+19, RZ ;  /* 0x5f80000004049823 */ /* 0x000fc600000000ff */
[----:B------:R-:W-:-:S07]  /*10f0*/  @!P1 VIADD R12, R12, 0x40 ;  /* 0x000000400c0c9836 */ /* 0x000fce0000000000 */
.L_x_39:
[----:B------:R-:W-:Y:S01]  /*1100*/  LEA R13, R9, 0xc0800000, 0x17 ;  /* 0xc0800000090d7811 */ /* 0x000fe200078eb8ff */
[----:B------:R-:W-:Y:S01]  /*1110*/  VIADD R16, R16, 0xffffff81 ;  /* 0xffffff8110107836 */ /* 0x000fe20000000000 */
[----:B------:R-:W-:Y:S02]  /*1120*/  BSSY.RECONVERGENT B2, `(.L_x_44) ;  /* 0x0000035000027945 */ /* 0x000fe40003800200 */
[----:B------:R-:W-:Y:S01]  /*1130*/  IADD3 R15, PT, PT, -R13, R4, RZ ;  /* 0x000000040d0f7210 */ /* 0x000fe20007ffe1ff */
[----:B------:R-:W-:-:S03]  /*1140*/  IMAD R3, R16, -0x800000, R3 ;  /* 0xff80000010037824 */ /* 0x000fc600078e0203 */
[----:B------:R0:W1:Y:S01]  /*1150*/  MUFU.RCP R4, R15 ;  /* 0x0000000f00047308 */ /* 0x0000620000001000 */
[----:B------:R-:W-:Y:S01]  /*1160*/  FADD.FTZ R14, -R15, -RZ ;  /* 0x800000ff0f0e7221 */ /* 0x000fe20000010100 */
[----:B0-----:R-:W-:-:S04]  /*1170*/  IADD3 R15, PT, PT, R16, 0x7f, -R9 ;  /* 0x0000007f100f7810 */ /* 0x001fc80007ffe809 */
[----:B------:R-:W-:Y:S01]  /*1180*/  IADD3 R12, PT, PT, R15, R12, RZ ;  /* 0x0000000c0f0c7210 */ /* 0x000fe20007ffe0ff */
[----:B-1----:R-:W-:-:S04]  /*1190*/  FFMA R13, R4, R14, 1 ;  /* 0x3f800000040d7423 */ /* 0x002fc8000000000e */
        /* <DEDUP_REMOVED lines=20> */
[C---:B------:R-:W-:Y:S02]  /*12e0*/  ISETP.NE.AND P2, PT, R15.reuse, RZ, PT ;  /* 0x000000ff0f00720c */ /* 0x040fe40003f45270 */
[----:B------:R-:W-:Y:S02]  /*12f0*/  ISETP.NE.AND P1, PT, R15, RZ, PT ;  /* 0x000000ff0f00720c */ /* 0x000fe40003f25270 */
[----:B------:R-:W-:Y:S01]  /*1300*/  LOP3.LUT R12, R9, 0x7fffff, RZ, 0xc0, !PT ;  /* 0x007fffff090c7812 */ /* 0x000fe200078ec0ff */
[CCC-:B------:R-:W-:Y:S01]  /*1310*/  FFMA.RP R9, R4.reuse, R14.reuse, R13.reuse ;  /* 0x0000000e04097223 */ /* 0x1c0fe2000000800d */
[----:B------:R-:W-:Y:S01]  /*1320*/  FFMA.RM R4, R4, R14, R13 ;  /* 0x0000000e04047223 */ /* 0x000fe2000000400d */
[----:B------:R-:W-:Y:S02]  /*1330*/  IADD3 R13, PT, PT, R15, 0x20, RZ ;  /* 0x000000200f0d7810 */ /* 0x000fe40007ffe0ff */
[----:B------:R-:W-:-:S02]  /*1340*/  LOP3.LUT R12, R12, 0x800000, RZ, 0xfc, !PT ;  /* 0x008000000c0c7812 */ /* 0x000fc400078efcff */
[----:B------:R-:W-:Y:S02]  /*1350*/  IADD3 R14, PT, PT, -R15, RZ, RZ ;  /* 0x000000ff0f0e7210 */ /* 0x000fe40007ffe1ff */
[----:B------:R-:W-:Y:S02]  /*1360*/  SHF.L.U32 R13, R12, R13, RZ ;  /* 0x0000000d0c0d7219 */ /* 0x000fe400000006ff */
[----:B------:R-:W-:Y:S02]  /*1370*/  FSETP.NEU.FTZ.AND P0, PT, R9, R4, PT ;  /* 0x000000040900720b */ /* 0x000fe40003f1d000 */
[----:B------:R-:W-:Y:S02]  /*1380*/  SEL R9, R14, RZ, P2 ;  /* 0x000000ff0e097207 */ /* 0x000fe40001000000 */
[----:B------:R-:W-:Y:S02]  /*1390*/  ISETP.NE.AND P1, PT, R13, RZ, P1 ;  /* 0x000000ff0d00720c */ /* 0x000fe40000f25270 */
[----:B------:R-:W-:-:S02]  /*13a0*/  SHF.R.U32.HI R9, RZ, R9, R12 ;  /* 0x00000009ff097219 */ /* 0x000fc4000001160c */
[----:B------:R-:W-:Y:S02]  /*13b0*/  PLOP3.LUT P0, PT, P0, P1, PT, 0xf8, 0x8f ;  /* 0x00000000008f781c */ /* 0x000fe40000703f70 */
[----:B------:R-:W-:Y:S02]  /*13c0*/  SHF.R.U32.HI R13, RZ, 0x1, R9 ;  /* 0x00000001ff0d7819 */ /* 0x000fe40000011609 */
[----:B------:R-:W-:-:S04]  /*13d0*/  SEL R4, RZ, 0x1, !P0 ;  /* 0x00000001ff047807 */ /* 0x000fc80004000000 */
[----:B------:R-:W-:-:S04]  /*13e0*/  LOP3.LUT R4, R4, 0x1, R13, 0xf8, !PT ;  /* 0x0000000104047812 */ /* 0x000fc800078ef80d */
[----:B------:R-:W-:-:S05]  /*13f0*/  LOP3.LUT R4, R4, R9, RZ, 0xc0, !PT ;  /* 0x0000000904047212 */ /* 0x000fca00078ec0ff */
[----:B------:R-:W-:-:S05]  /*1400*/  IMAD.IADD R4, R13, 0x1, R4 ;  /* 0x000000010d047824 */ /* 0x000fca00078e0204 */
[----:B------:R-:W-:Y:S01]  /*1410*/  LOP3.LUT R3, R4, R3, RZ, 0xfc, !PT ;  /* 0x0000000304037212 */ /* 0x000fe200078efcff */
[----:B------:R-:W-:Y:S06]  /*1420*/  BRA `(.L_x_47) ;  /* 0x0000000000107947 */ /* 0x000fec0003800000 */
.L_x_46:
[----:B------:R-:W-:-:S04]  /*1430*/  LOP3.LUT R3, R3, 0x80000000, RZ, 0xc0, !PT ;  /* 0x8000000003037812 */ /* 0x000fc800078ec0ff */
[----:B------:R-:W-:Y:S01]  /*1440*/  LOP3.LUT R3, R3, 0x7f800000, RZ, 0xfc, !PT ;  /* 0x7f80000003037812 */ /* 0x000fe200078efcff */
[----:B------:R-:W-:Y:S06]  /*1450*/  BRA `(.L_x_47) ;  /* 0x0000000000047947 */ /* 0x000fec0003800000 */
.L_x_45:
[----:B------:R-:W-:-:S07]  /*1460*/  LEA R3, R12, R3, 0x17 ;  /* 0x000000030c037211 */ /* 0x000fce00078eb8ff */
.L_x_47:
[----:B------:R-:W-:Y:S05]  /*1470*/  BSYNC.RECONVERGENT B2 ;  /* 0x0000000000027941 */ /* 0x000fea0003800200 */
.L_x_44:
[----:B------:R-:W-:Y:S05]  /*1480*/  BRA `(.L_x_48) ;  /* 0x0000000000207947 */ /* 0x000fea0003800000 */
.L_x_43:
[----:B------:R-:W-:-:S04]  /*1490*/  LOP3.LUT R3, R4, 0x80000000, R3, 0x48, !PT ;  /* 0x8000000004037812 */ /* 0x000fc800078e4803 */
[----:B------:R-:W-:Y:S01]  /*14a0*/  LOP3.LUT R3, R3, 0x7f800000, RZ, 0xfc, !PT ;  /* 0x7f80000003037812 */ /* 0x000fe200078efcff */
[----:B------:R-:W-:Y:S06]  /*14b0*/  BRA `(.L_x_48) ;  /* 0x0000000000147947 */ /* 0x000fec0003800000 */
.L_x_42:
[----:B------:R-:W-:Y:S01]  /*14c0*/  LOP3.LUT R3, R4, 0x80000000, R3, 0x48, !PT ;  /* 0x8000000004037812 */ /* 0x000fe200078e4803 */
[----:B------:R-:W-:Y:S06]  /*14d0*/  BRA `(.L_x_48) ;  /* 0x00000000000c7947 */ /* 0x000fec0003800000 */
.L_x_41:
[----:B------:R-:W0:Y:S01]  /*14e0*/  MUFU.RSQ R3, -QNAN ;  /* 0xffc0000000037908 */ /* 0x000e220000001400 */
[----:B------:R-:W-:Y:S05]  /*14f0*/  BRA `(.L_x_48) ;  /* 0x0000000000047947 */ /* 0x000fea0003800000 */
.L_x_40:
[----:B------:R-:W-:-:S07]  /*1500*/  FADD.FTZ R3, R3, R4 ;  /* 0x0000000403037221 */ /* 0x000fce0000010000 */
.L_x_48:
[----:B------:R-:W-:Y:S05]  /*1510*/  BSYNC.RECONVERGENT B1 ;  /* 0x0000000000017941 */ /* 0x000fea0003800200 */
.L_x_38:
[----:B------:R-:W-:-:S04]  /*1520*/  HFMA2 R9, -RZ, RZ, 0, 0 ;  /* 0x00000000ff097431 */ /* 0x000fc800000001ff */
[----:B0-----:R-:W-:Y:S05]  /*1530*/  RET.REL.NODEC R8 `(_Z35resize_bgra_to_rgb_normalize_kernelPKhPfiiiii10NormParams) ;  /* 0xffffffe808b07950 */ /* 0x001fea0003c3ffff */
.L_x_49:
        /* <DEDUP_REMOVED lines=12> */
.L_x_75:


//--------------------- .text._Z28bgra_to_rgb_normalize_kernelPKhPfiii10NormParams --------------------------
	.section	.text._Z28bgra_to_rgb_normalize_kernelPKhPfiii10NormParams,"ax",@progbits
	.align	128
        .global         _Z28bgra_to_rgb_normalize_kernelPKhPfiii10NormParams
        .type           _Z28bgra_to_rgb_normalize_kernelPKhPfiii10NormParams,@function
        .size           _Z28bgra_to_rgb_normalize_kernelPKhPfiii10NormParams,(.L_x_76 - _Z28bgra_to_rgb_normalize_kernelPKhPfiii10NormParams)
        .other          _Z28bgra_to_rgb_normalize_kernelPKhPfiii10NormParams,@"STO_CUDA_ENTRY STV_DEFAULT"
_Z28bgra_to_rgb_normalize_kernelPKhPfiii10NormParams:
.text._Z28bgra_to_rgb_normalize_kernelPKhPfiii10NormParams:
        /* <DEDUP_REMOVED lines=13> */
[----:B------:R-:W0:Y:S01]  /*00d0*/  LDCU UR7, c[0x0][0x398] ;  /* 0x00007300ff0777ac */ /* 0x000e220008000800 */
[----:B------:R-:W-:Y:S01]  /*00e0*/  IMAD.SHL.U32 R0, R6, 0x4, RZ ;  /* 0x0000000406007824 */ /* 0x000fe200078e00ff */
[----:B------:R-:W1:Y:S01]  /*00f0*/  LDCU.64 UR8, c[0x0][0x380] ;  /* 0x00007000ff0877ac */ /* 0x000e620008000a00 */
[----:B------:R-:W2:Y:S02]  /*0100*/  LDCU.64 UR4, c[0x0][0x358] ;  /* 0x00006b00ff0477ac */ /* 0x000ea40008000a00 */
[----:B0-----:R-:W-:-:S05]  /*0110*/  IMAD R0, R3, UR7, R0 ;  /* 0x0000000703007c24 */ /* 0x001fca000f8e0200 */
[----:B-1----:R-:W-:-:S04]  /*0120*/  IADD3 R8, P0, PT, R0, UR8, RZ ;  /* 0x0000000800087c10 */ /* 0x002fc8000ff1e0ff */
[----:B------:R-:W-:-:S05]  /*0130*/  LEA.HI.X.SX32 R9, R0, UR9, 0x1, P0 ;  /* 0x0000000900097c11 */ /* 0x000fca00080f0eff */
[----:B--2---:R-:W2:Y:S04]  /*0140*/  LDG.E.U8.CONSTANT R0, desc[UR4][R8.64+0x2] ;  /* 0x0000020408007981 */ /* 0x004ea8000c1e9100 */
[----:B------:R0:W5:Y:S04]  /*0150*/  LDG.E.U8.CONSTANT R2, desc[UR4][R8.64] ;  /* 0x0000000408027981 */ /* 0x000168000c1e9100 */
[----:B------:R0:W5:Y:S01]  /*0160*/  LDG.E.U8.CONSTANT R4, desc[UR4][R8.64+0x1] ;  /* 0x0000010408047981 */ /* 0x000162000c1e9100 */
[----:B------:R-:W-:Y:S02]  /*0170*/  HFMA2 R5, -RZ, RZ, 3.748046875, 0 ;  /* 0x437f0000ff057431 */ /* 0x000fe400000001ff */
[----:B------:R-:W-:Y:S01]  /*0180*/  IMAD.MOV.U32 R10, RZ, RZ, 0x3b808081 ;  /* 0x3b808081ff0a7424 */ /* 0x000fe200078e00ff */
[----:B------:R-:W-:Y:S01]  /*0190*/  BSSY.RECONVERGENT B0, `(.L_x_50) ;  /* 0x000000e000007945 */ /* 0x000fe20003800200 */
[----:B------:R-:W-:-:S02]  /*01a0*/  IMAD R6, R3, UR6, R6 ;  /* 0x0000000603067c24 */ /* 0x000fc4000f8e0206 */
[----:B------:R-:W-:-:S04]  /*01b0*/  FFMA R5, R10, -R5, 1 ;  /* 0x3f8000000a057423 */ /* 0x000fc80000000805 */
[----:B------:R-:W-:Y:S01]  /*01c0*/  FFMA R5, R5, R10, 0.0039215688593685626984 ;  /* 0x3b80808105057423 */ /* 0x000fe2000000000a */
[----:B--2---:R-:W-:-:S04]  /*01d0*/  I2FP.F32.U32 R0, R0 ;  /* 0x0000000000007245 */ /* 0x004fc80000201000 */
[----:B------:R-:W1:Y:S01]  /*01e0*/  FCHK P0, R0, 255 ;  /* 0x437f000000007902 */ /* 0x000e620000000000 */
[----:B------:R-:W-:-:S04]  /*01f0*/  FFMA R7, R0, R5, RZ ;  /* 0x0000000500077223 */ /* 0x000fc800000000ff */
[----:B------:R-:W-:-:S04]  /*0200*/  FFMA R10, R7, -255, R0 ;  /* 0xc37f0000070a7823 */ /* 0x000fc80000000000 */
[----:B------:R-:W-:Y:S01]  /*0210*/  FFMA R5, R5, R10, R7 ;  /* 0x0000000a05057223 */ /* 0x000fe20000000007 */
[----:B01----:R-:W-:Y:S06]  /*0220*/  @!P0 BRA `(.L_x_51) ;  /* 0x0000000000108947 */ /* 0x003fec0003800000 */
[----:B------:R-:W-:Y:S01]  /*0230*/  IMAD.MOV.U32 R3, RZ, RZ, 0x437f0000 ;  /* 0x437f0000ff037424 */ /* 0x000fe200078e00ff */
[----:B------:R-:W-:-:S07]  /*0240*/  MOV R8, 0x260 ;  /* 0x0000026000087802 */ /* 0x000fce0000000f00 */
[----:B-----5:R-:W-:Y:S05]  /*0250*/  CALL.REL.NOINC `($__internal_2_$__cuda_sm3x_div_rn_noftz_f32_slowpath) ;  /* 0x0000000400887944 */ /* 0x020fea0003c00000 */
[----:B------:R-:W-:-:S07]  /*0260*/  IMAD.MOV.U32 R5, RZ, RZ, R0 ;  /* 0x000000ffff057224 */ /* 0x000fce00078e0000 */
.L_x_51:
[----:B------:R-:W-:Y:S05]  /*0270*/  BSYNC.RECONVERGENT B0 ;  /* 0x0000000000007941 */ /* 0x000fea0003800200 */
.L_x_50:
        /* <DEDUP_REMOVED lines=15> */
[----:B-----5:R-:W-:Y:S05]  /*0370*/  CALL.REL.NOINC `($__internal_2_$__cuda_sm3x_div_rn_noftz_f32_slowpath) ;  /* 0x0000000400407944 */ /* 0x020fea0003c00000 */
[----:B------:R-:W-:-:S07]  /*0380*/  IMAD.MOV.U32 R3, RZ, RZ, R0 ;  /* 0x000000ffff037224 */ /* 0x000fce00078e0000 */
.L_x_53:
[----:B------:R-:W-:Y:S05]  /*0390*/  BSYNC.RECONVERGENT B0 ;  /* 0x0000000000007941 */ /* 0x000fea0003800200 */
.L_x_52:
[----:B------:R-:W0:Y:S01]  /*03a0*/  LDC.64 R8, c[0x0][0x388] ;  /* 0x0000e200ff087b82 */ /* 0x000e220000000a00 */
[----:B------:R-:W-:Y:S02]  /*03b0*/  HFMA2 R5, -RZ, RZ, 3.748046875, 0 ;  /* 0x437f0000ff057431 */ /* 0x000fe400000001ff */
[----:B------:R-:W-:Y:S01]  /*03c0*/  IMAD.MOV.U32 R0, RZ, RZ, 0x3b808081 ;  /* 0x3b808081ff007424 */ /* 0x000fe200078e00ff */
[----:B------:R-:W-:Y:S01]  /*03d0*/  BSSY.RECONVERGENT B0, `(.L_x_54) ;  /* 0x000000f000007945 */ /* 0x000fe20003800200 */
[----:B0-----:R-:W-:-:S04]  /*03e0*/  IMAD.WIDE R6, R6, 0x4, R8 ;  /* 0x0000000406067825 */ /* 0x001fc800078e0208 */
[----:B------:R-:W-:Y:S01]  /*03f0*/  FFMA R9, R0, -R5, 1 ;  /* 0x3f80000000097423 */ /* 0x000fe20000000805 */
[----:B-----5:R-:W-:Y:S01]  /*0400*/  I2FP.F32.U32 R5, R4 ;  /* 0x0000000400057245 */ /* 0x020fe20000201000 */
[----:B------:R0:W-:Y:S03]  /*0410*/  STG.E desc[UR4][R6.64], R3 ;  /* 0x0000000306007986 */ /* 0x0001e6000c101904 */
[----:B------:R-:W1:Y:S01]  /*0420*/  FCHK P0, R5, 255 ;  /* 0x437f000005007902 */ /* 0x000e620000000000 */
[----:B------:R-:W-:-:S04]  /*0430*/  FFMA R0, R9, R0, 0.0039215688593685626984 ;  /* 0x3b80808109007423 */ /* 0x000fc80000000000 */
[----:B------:R-:W-:-:S04]  /*0440*/  FFMA R4, R0, R5, RZ ;  /* 0x0000000500047223 */ /* 0x000fc800000000ff */
[----:B------:R-:W-:-:S04]  /*0450*/  FFMA R9, R4, -255, R5 ;  /* 0xc37f000004097823 */ /* 0x000fc80000000005 */
[----:B------:R-:W-:Y:S01]  /*0460*/  FFMA R0, R0, R9, R4 ;  /* 0x0000000900007223 */ /* 0x000fe20000000004 */
[----:B01----:R-:W-:Y:S06]  /*0470*/  @!P0 BRA `(.L_x_55) ;  /* 0x0000000000108947 */ /* 0x003fec0003800000 */
[----:B------:R-:W-:Y:S01]  /*0480*/  IMAD.MOV.U32 R0, RZ, RZ, R5 ;  /* 0x000000ffff007224 */ /* 0x000fe200078e0005 */
[----:B------:R-:W-:Y:S02]  /*0490*/  MOV R3, 0x437f0000 ;  /* 0x437f000000037802 */ /* 0x000fe40000000f00 */
[----:B------:R-:W-:-:S07]  /*04a0*/  MOV R8, 0x4c0 ;  /* 0x000004c000087802 */ /* 0x000fce0000000f00 */
[----:B------:R-:W-:Y:S05]  /*04b0*/  CALL.REL.NOINC `($__internal_2_$__cuda_sm3x_div_rn_noftz_f32_slowpath) ;  /* 0x0000000000f07944 */ /* 0x000fea0003c00000 */
.L_x_55:
[----:B------:R-:W-:Y:S05]  /*04c0*/  BSYNC.RECONVERGENT B0 ;  /* 0x0000000000007941 */ /* 0x000fea0003800200 */
.L_x_54:
[----:B------:R-:W0:Y:S01]  /*04d0*/  LDC R9, c[0x0][0x3ac] ;  /* 0x0000eb00ff097b82 */ /* 0x000e220000000800 */
[----:B------:R-:W1:Y:S01]  /*04e0*/  LDCU UR6, c[0x0][0x3a0] ;  /* 0x00007400ff0677ac */ /* 0x000e620008000800 */
[----:B------:R-:W-:Y:S06]  /*04f0*/  BSSY.RECONVERGENT B0, `(.L_x_56) ;  /* 0x0000011000007945 */ /* 0x000fec0003800200 */
[----:B------:R-:W2:Y:S01]  /*0500*/  LDC.64 R10, c[0x0][0x390] ;  /* 0x0000e400ff0a7b82 */ /* 0x000ea20000000a00 */
[----:B-1----:R-:W-:Y:S01]  /*0510*/  FADD R0, R0, -UR6 ;  /* 0x8000000600007e21 */ /* 0x002fe20008000000 */
[----:B0-----:R-:W0:Y:S08]  /*0520*/  MUFU.RCP R3, R9 ;  /* 0x0000000900037308 */ /* 0x001e300000001000 */
[----:B------:R-:W1:Y:S01]  /*0530*/  FCHK P0, R0, R9 ;  /* 0x0000000900007302 */ /* 0x000e620000000000 */
[----:B--2---:R-:W-:-:S02]  /*0540*/  IMAD R5, R11, R10, RZ ;  /* 0x0000000a0b057224 */ /* 0x004fc400078e02ff */
        /* <DEDUP_REMOVED lines=9> */
[----:B------:R-:W-:Y:S05]  /*05e0*/  CALL.REL.NOINC `($__internal_2_$__cuda_sm3x_div_rn_noftz_f32_slowpath) ;  /* 0x0000000000a47944 */ /* 0x000fea0003c00000 */
[----:B------:R-:W-:-:S07]  /*05f0*/  MOV R3, R0 ;  /* 0x0000000000037202 */ /* 0x000fce0000000f00 */
.L_x_57:
[----:B------:R-:W-:Y:S05]  /*0600*/  BSYNC.RECONVERGENT B0 ;  /* 0x0000000000007941 */ /* 0x000fea0003800200 */
.L_x_56:
[----:B------:R-:W-:Y:S02]  /*0610*/  HFMA2 R9, -RZ, RZ, 3.748046875, 0 ;  /* 0x437f0000ff097431 */ /* 0x000fe400000001ff */
[----:B------:R-:W-:Y:S01]  /*0620*/  IMAD.MOV.U32 R0, RZ, RZ, 0x3b808081 ;  /* 0x3b808081ff007424 */ /* 0x000fe200078e00ff */
[----:B------:R-:W-:Y:S01]  /*0630*/  BSSY.RECONVERGENT B0, `(.L_x_58) ;  /* 0x000000f000007945 */ /* 0x000fe20003800200 */
[----:B------:R-:W-:-:S05]  /*0640*/  IMAD.WIDE R6, R5, 0x4, R6 ;  /* 0x0000000405067825 */ /* 0x000fca00078e0206 */
[----:B------:R0:W-:Y:S01]  /*0650*/  STG.E desc[UR4][R6.64], R3 ;  /* 0x0000000306007986 */ /* 0x0001e2000c101904 */
[----:B------:R-:W-:Y:S01]  /*0660*/  FFMA R11, R0, -R9, 1 ;  /* 0x3f800000000b7423 */ /* 0x000fe20000000809 */
[----:B------:R-:W-:-:S03]  /*0670*/  I2FP.F32.U32 R9, R2 ;  /* 0x0000000200097245 */ /* 0x000fc60000201000 */
[----:B------:R-:W-:Y:S01]  /*0680*/  FFMA R0, R11, R0, 0.0039215688593685626984 ;  /* 0x3b8080810b007423 */ /* 0x000fe20000000000 */
[----:B------:R-:W1:Y:S03]  /*0690*/  FCHK P0, R9, 255 ;  /* 0x437f000009007902 */ /* 0x000e660000000000 */
        /* <DEDUP_REMOVED lines=8> */
.L_x_59:
[----:B------:R-:W-:Y:S05]  /*0720*/  BSYNC.RECONVERGENT B0 ;  /* 0x0000000000007941 */ /* 0x000fea0003800200 */
.L_x_58:
        /* <DEDUP_REMOVED lines=17> */
.L_x_61:
[----:B------:R-:W-:Y:S05]  /*0840*/  BSYNC.RECONVERGENT B0 ;  /* 0x0000000000007941 */ /* 0x000fea0003800200 */
.L_x_60:
[----:B------:R-:W-:-:S05]  /*0850*/  IMAD.WIDE R6, R5, 0x4, R6 ;  /* 0x0000000405067825 */ /* 0x000fca00078e0206 */
[----:B------:R-:W-:Y:S01]  /*0860*/  STG.E desc[UR4][R6.64], R3 ;  /* 0x0000000306007986 */ /* 0x000fe2000c101904 */
[----:B------:R-:W-:Y:S05]  /*0870*/  EXIT ;  /* 0x000000000000794d */ /* 0x000fea0003800000 */
        .weak           $__internal_2_$__cuda_sm3x_div_rn_noftz_f32_slowpath
        .type           $__internal_2_$__cuda_sm3x_div_rn_noftz_f32_slowpath,@function
        .size           $__internal_2_$__cuda_sm3x_div_rn_noftz_f32_slowpath,(.L_x_76 - $__internal_2_$__cuda_sm3x_div_rn_noftz_f32_slowpath)
$__internal_2_$__cuda_sm3x_div_rn_noftz_f32_slowpath:
        /* <DEDUP_REMOVED lines=34> */
.L_x_63:
        /* <DEDUP_REMOVED lines=51> */
.L_x_70:
[----:B------:R-:W-:-:S04]  /*0dd0*/  LOP3.LUT R0, R0, 0x80000000, RZ, 0xc0, !PT ;  /* 0x8000000000007812 */ /* 0x000fc800078ec0ff */
[----:B------:R-:W-:Y:S01]  /*0de0*/  LOP3.LUT R0, R0, 0x7f800000, RZ, 0xfc, !PT ;  /* 0x7f80000000007812 */ /* 0x000fe200078efcff */
[----:B------:R-:W-:Y:S06]  /*0df0*/  BRA `(.L_x_71) ;  /* 0x0000000000047947 */ /* 0x000fec0003800000 */
.L_x_69:
[----:B------:R-:W-:-:S07]  /*0e00*/  IMAD R0, R10, 0x800000, R0 ;  /* 0x008000000a007824 */ /* 0x000fce00078e0200 */
.L_x_71:
[----:B------:R-:W-:Y:S05]  /*0e10*/  BSYNC.RECONVERGENT B2 ;  /* 0x0000000000027941 */ /* 0x000fea0003800200 */
.L_x_68:
[----:B------:R-:W-:Y:S05]  /*0e20*/  BRA `(.L_x_72) ;  /* 0x0000000000207947 */ /* 0x000fea0003800000 */
.L_x_67:
[----:B------:R-:W-:-:S04]  /*0e30*/  LOP3.LUT R0, R3, 0x80000000, R0, 0x48, !PT ;  /* 0x8000000003007812 */ /* 0x000fc800078e4800 */
[----:B------:R-:W-:Y:S01]  /*0e40*/  LOP3.LUT R0, R0, 0x7f800000, RZ, 0xfc, !PT ;  /* 0x7f80000000007812 */ /* 0x000fe200078efcff */
[----:B------:R-:W-:Y:S06]  /*0e50*/  BRA `(.L_x_72) ;  /* 0x0000000000147947 */ /* 0x000fec0003800000 */
.L_x_66:
[----:B------:R-:W-:Y:S01]  /*0e60*/  LOP3.LUT R0, R3, 0x80000000, R0, 0x48, !PT ;  /* 0x8000000003007812 */ /* 0x000fe200078e4800 */
[----:B------:R-:W-:Y:S06]  /*0e70*/  BRA `(.L_x_72) ;  /* 0x00000000000c7947 */ /* 0x000fec0003800000 */
.L_x_65:
[----:B------:R-:W0:Y:S01]  /*0e80*/  MUFU.RSQ R0, -QNAN ;  /* 0xffc0000000007908 */ /* 0x000e220000001400 */
[----:B------:R-:W-:Y:S05]  /*0e90*/  BRA `(.L_x_72) ;  /* 0x0000000000047947 */ /* 0x000fea0003800000 */
.L_x_64:
[----:B------:R-:W-:-:S07]  /*0ea0*/  FADD.FTZ R0, R0, R3 ;  /* 0x0000000300007221 */ /* 0x000fce0000010000 */
.L_x_72:
[----:B------:R-:W-:Y:S05]  /*0eb0*/  BSYNC.RECONVERGENT B1 ;  /* 0x0000000000017941 */ /* 0x000fea0003800200 */
.L_x_62:
[----:B------:R-:W-:-:S04]  /*0ec0*/  HFMA2 R9, -RZ, RZ, 0, 0 ;  /* 0x00000000ff097431 */ /* 0x000fc800000001ff */
[----:B0-----:R-:W-:Y:S05]  /*0ed0*/  RET.REL.NODEC R8 `(_Z28bgra_to_rgb_normalize_kernelPKhPfiii10NormParams) ;  /* 0xfffffff008487950 */ /* 0x001fea0003c3ffff */
.L_x_73:
        /* <DEDUP_REMOVED lines=10> */
.L_x_76:


//--------------------- .nv.shared.reserved.0     --------------------------
	.section	.nv.shared.reserved.0,"aw",@nobits
	.weak		__nv_reservedSMEM_offset_0_alias
	.size		__nv_reservedSMEM_offset_0_alias, 0, 64
	.other		__nv_reservedSMEM_offset_0_alias,@"STO_CUDA_RESERVED_SHARED STV_DEFAULT"
__nv_reservedSMEM_offset_0_alias:
	.zero		0
	.zero		64


//--------------------- .nv.constant0._Z28nv12_to_rgb_normalize_kernelPKhS0_Pfiiii10NormParams --------------------------
	.section	.nv.constant0._Z28nv12_to_rgb_normalize_kernelPKhS0_Pfiiii10NormParams,"a",@progbits
	.sectionflags	@""
	.align	4
.nv.constant0._Z28nv12_to_rgb_normalize_kernelPKhS0_Pfiiii10NormParams:
	.zero		960


//--------------------- .nv.constant0._Z35resize_bgra_to_rgb_normalize_kernelPKhPfiiiii10NormParams --------------------------
	.section	.nv.constant0._Z35resize_bgra_to_rgb_normalize_kernelPKhPfiiiii10NormParams,"a",@progbits
	.sectionflags	@""
	.align	4
.nv.constant0._Z35resize_bgra_to_rgb_normalize_kernelPKhPfiiiii10NormParams:
	.zero		956


//--------------------- .nv.constant0._Z28bgra_to_rgb_normalize_kernelPKhPfiii10NormParams --------------------------
	.section	.nv.constant0._Z28bgra_to_rgb_normalize_kernelPKhPfiii10NormParams,"a",@progbits
	.sectionflags	@""
	.align	4
.nv.constant0._Z28bgra_to_rgb_normalize_kernelPKhPfiii10NormParams:
	.zero		948


//--------------------- SYMBOLS --------------------------

	.type		.nv.reservedSmem.offset0,@object
	.size		.nv.reservedSmem.offset0,0x4
